def gluon_tcgen05(
    a_ptr,
    b_ptr,
    c_ptr,
    M,
    N,
    K,
    stride_am,
    stride_bk,
    stride_cm,
    BLOCK_M: gl.constexpr,
    BLOCK_N: gl.constexpr,
    BLOCK_K: gl.constexpr,
    DTYPE: gl.constexpr,
    A_LAYOUT: gl.constexpr,
    B_LAYOUT: gl.constexpr,
    C_LAYOUT: gl.constexpr,
    B_SHAPE: gl.constexpr,
    TMEM_LAYOUT: gl.constexpr,
    TMEM_REG: gl.constexpr,
    TRANS_B: gl.constexpr,
    NUM_BUFFERS: gl.constexpr,
):
    a_desc = tma.make_tensor_descriptor(
        a_ptr, [M, K], [stride_am, 1], [BLOCK_M, BLOCK_K], A_LAYOUT
    )
    b_desc = tma.make_tensor_descriptor(
        b_ptr,
        [N, K] if TRANS_B else [K, N],
        [stride_bk, 1],
        B_SHAPE,
        B_LAYOUT,
    )
    c_desc = tma.make_tensor_descriptor(
        c_ptr, [M, N], [stride_cm, 1], [BLOCK_M, BLOCK_N], C_LAYOUT
    )

    a_bufs = gl.allocate_shared_memory(
        DTYPE, [NUM_BUFFERS, BLOCK_M, BLOCK_K], A_LAYOUT
    )
    b_bufs = gl.allocate_shared_memory(DTYPE, [NUM_BUFFERS] + B_SHAPE, B_LAYOUT)

    pid_m = gl.program_id(0)
    pid_n = gl.program_id(1)
    off_m = pid_m * BLOCK_M
    off_n = pid_n * BLOCK_N

    tma_bars = gl.allocate_shared_memory(
        gl.int64, [NUM_BUFFERS, 1], mbarrier.MBarrierLayout()
    )
    mma_bars = gl.allocate_shared_memory(
        gl.int64, [NUM_BUFFERS, 1], mbarrier.MBarrierLayout()
    )
    for i in gl.static_range(NUM_BUFFERS):
        mbarrier.init(tma_bars.index(i), count=1)
        mbarrier.init(mma_bars.index(i), count=1)

    acc_tmem = allocate_tensor_memory(gl.float32, [BLOCK_M, BLOCK_N], TMEM_LAYOUT)
    idx = 0
    phase = 0
    use_acc = False
    for k in range(0, K, BLOCK_K):
        a = a_bufs.index(idx)
        b = b_bufs.index(idx)
        tma_bar = tma_bars.index(idx)
        mma_bar = mma_bars.index(idx)
        mbarrier.expect(
            tma_bar, a_desc.block_type.nbytes + b_desc.block_type.nbytes
        )
        tma.async_copy_global_to_shared(a_desc, [off_m, k], tma_bar, a)
        tma.async_copy_global_to_shared(
            b_desc, [off_n, k] if TRANS_B else [k, off_n], tma_bar, b
        )
        mbarrier.wait(tma_bar, phase=phase)

        if TRANS_B:
            b = b.permute((1, 0))
        tcgen05_mma(a, b, acc_tmem, use_acc=use_acc)
        tcgen05_commit(mma_bar)
        mbarrier.wait(mma_bar, phase=phase)
        use_acc = True

        idx += 1
        if idx == NUM_BUFFERS:
            idx = 0
            phase ^= 1

    for i in gl.static_range(NUM_BUFFERS):
        mbarrier.invalidate(tma_bars.index(i))
        mbarrier.invalidate(mma_bars.index(i))

    acc = acc_tmem.load(TMEM_REG)
    c_smem = gl.allocate_shared_memory(DTYPE, [BLOCK_M, BLOCK_N], C_LAYOUT)
    c_smem.store(acc.to(DTYPE))
    fence_async_shared()
    tma.async_copy_shared_to_global(c_desc, [off_m, off_n], c_smem)
    tma.store_wait(pendings=0)

# config = {"BLOCK_K": 64, "BLOCK_M": 64, "BLOCK_N": 64, "arch": "sm_100", "dtype": "bf16", "num_buffers": 4, "num_warps": 8, "trans_b": 1}
# arch = sm_100


// ===== COMPILED SASS (sm_100a) =====

	.target	sm_100a

	.elftype	@"ET_EXEC"


//--------------------- .note.nv.tkinfo           --------------------------
	.section	.note.nv.tkinfo,"",@"SHT_NOTE"
	.sectionflags	@"SHF_NOTE_NV_TKINFO"
	.tkinfo
        /*0018*/ 	.word	0x00000081
        /*0030*/ 	.string	""
        /*0030*/ 	.string	"ptxas-blackwell"
        /*0030*/ 	.string	"Cuda compilation tools, release 12.9, V12.9.86"
        /*0030*/ 	.string	"Build cuda_12.9.r12.9/compiler.36037853_0"
        /*0030*/ 	.string	"-v  -suppress-debug-info  -lineinfo  -arch sm_100a "



//--------------------- .note.nv.cuver            --------------------------
	.section	.note.nv.cuver,"",@"SHT_NOTE"
	.sectionflags	@"SHF_NOTE_NV_CUVER"
        /*0018*/ 	.short	0x0001
        /*001a*/ 	.short	0x0064
        /*001c*/ 	.short	0x0001
        /*001e*/ 	.short	0x0000
        /*0020*/ 	.short	0x0001
        /*0022*/ 	.short	0x0000


//--------------------- .nv.info                  --------------------------
	.section	.nv.info,"",@"SHT_CUDA_INFO"
	.align	4


	//----- nvinfo : EIATTR_REGCOUNT
	.align		4
        /*0000*/ 	.byte	0x04, 0x2f
        /*0002*/ 	.short	(.L_4 - .L_3)
	.align		4
.L_3:
        /*0004*/ 	.word	index@(gluon_tcgen05)
        /*0008*/ 	.word	0x00000019


	//----- nvinfo : EIATTR_FRAME_SIZE
	.align		4
.L_4:
        /*000c*/ 	.byte	0x04, 0x11
        /*000e*/ 	.short	(.L_6 - .L_5)
	.align		4
.L_5:
        /*0010*/ 	.word	index@($__internal_2_$__cuda_sm10x_tcgen05_guardrail_trap_unallocated_columns_being_dealloced)
        /*0014*/ 	.word	0x00000000


	//----- nvinfo : EIATTR_FRAME_SIZE
	.align		4
.L_6:
        /*0018*/ 	.byte	0x04, 0x11
        /*001a*/ 	.short	(.L_8 - .L_7)
	.align		4
.L_7:
        /*001c*/ 	.word	index@($__internal_1_$__cuda_sm10x_tcgen05_guardrail_trap_phase_invalid_during_alloc)
        /*0020*/ 	.word	0x00000000


	//----- nvinfo : EIATTR_FRAME_SIZE
	.align		4
.L_8:
        /*0024*/ 	.byte	0x04, 0x11
        /*0026*/ 	.short	(.L_10 - .L_9)
	.align		4
.L_9:
        /*0028*/ 	.word	index@($__internal_0_$__cuda_sm10x_tcgen05_guardrail_trap_col_being_dealloced_not_returned_by_alloc)
        /*002c*/ 	.word	0x00000000


	//----- nvinfo : EIATTR_FRAME_SIZE
	.align		4
.L_10:
        /*0030*/ 	.byte	0x04, 0x11
        /*0032*/ 	.short	(.L_12 - .L_11)
	.align		4
.L_11:
        /*0034*/ 	.word	index@(gluon_tcgen05)
        /*0038*/ 	.word	0x00000000


	//----- nvinfo : EIATTR_MIN_STACK_SIZE
	.align		4
.L_12:
        /*003c*/ 	.byte	0x04, 0x12
        /*003e*/ 	.short	(.L_14 - .L_13)
	.align		4
.L_13:
        /*0040*/ 	.word	index@(gluon_tcgen05)
        /*0044*/ 	.word	0x00000000
.L_14:


//--------------------- .nv.info.gluon_tcgen05    --------------------------
	.section	.nv.info.gluon_tcgen05,"",@"SHT_CUDA_INFO"
	.sectionflags	@""
	.align	4


	//----- nvinfo : EIATTR_CUDA_API_VERSION
	.align		4
        /*0000*/ 	.byte	0x04, 0x37
        /*0002*/ 	.short	(.L_16 - .L_15)
.L_15:
        /*0004*/ 	.word	0x00000081


	//----- nvinfo : EIATTR_KPARAM_INFO
	.align		4
.L_16:
        /*0008*/ 	.byte	0x04, 0x17
        /*000a*/ 	.short	(.L_18 - .L_17)
.L_17:
        /*000c*/ 	.word	0x00000000
        /*0010*/ 	.short	0x000a
        /*0012*/ 	.short	0x0048
        /*0014*/ 	.byte	0x00, 0xf4, 0x21, 0x00


	//----- nvinfo : EIATTR_KPARAM_INFO
	.align		4
.L_18:
        /*0018*/ 	.byte	0x04, 0x17
        /*001a*/ 	.short	(.L_20 - .L_19)
.L_19:
        /*001c*/ 	.word	0x00000000
        /*0020*/ 	.short	0x0009
        /*0022*/ 	.short	0x0040
        /*0024*/ 	.byte	0x00, 0xf4, 0x21, 0x00


	//----- nvinfo : EIATTR_KPARAM_INFO
	.align		4
.L_20:
        /*0028*/ 	.byte	0x04, 0x17
        /*002a*/ 	.short	(.L_22 - .L_21)
.L_21:
        /*002c*/ 	.word	0x00000000
        /*0030*/ 	.short	0x0008
        /*0032*/ 	.short	0x0038
        /*0034*/ 	.byte	0x00, 0xf0, 0x21, 0x00


	//----- nvinfo : EIATTR_KPARAM_INFO
	.align		4
.L_22:
        /*0038*/ 	.byte	0x04, 0x17
        /*003a*/ 	.short	(.L_24 - .L_23)
.L_23:
        /*003c*/ 	.word	0x00000000
        /*0040*/ 	.short	0x0007
        /*0042*/ 	.short	0x0030
        /*0044*/ 	.byte	0x00, 0xf0, 0x21, 0x00


	//----- nvinfo : EIATTR_KPARAM_INFO
	.align		4
.L_24:
        /*0048*/ 	.byte	0x04, 0x17
        /*004a*/ 	.short	(.L_26 - .L_25)
.L_25:
        /*004c*/ 	.word	0x00000000
        /*0050*/ 	.short	0x0006
        /*0052*/ 	.short	0x0028
        /*0054*/ 	.byte	0x00, 0xf0, 0x21, 0x00


	//----- nvinfo : EIATTR_KPARAM_INFO
	.align		4
.L_26:
        /*0058*/ 	.byte	0x04, 0x17
        /*005a*/ 	.short	(.L_28 - .L_27)
.L_27:
        /*005c*/ 	.word	0x00000000
        /*0060*/ 	.short	0x0005
        /*0062*/ 	.short	0x0020
        /*0064*/ 	.byte	0x00, 0xf0, 0x11, 0x00


	//----- nvinfo : EIATTR_KPARAM_INFO
	.align		4
.L_28:
        /*0068*/ 	.byte	0x04, 0x17
        /*006a*/ 	.short	(.L_30 - .L_29)
.L_29:
        /*006c*/ 	.word	0x00000000
        /*0070*/ 	.short	0x0004
        /*0072*/ 	.short	0x001c
        /*0074*/ 	.byte	0x00, 0xf0, 0x11, 0x00


	//----- nvinfo : EIATTR_KPARAM_INFO
	.align		4
.L_30:
        /*0078*/ 	.byte	0x04, 0x17
        /*007a*/ 	.short	(.L_32 - .L_31)
.L_31:
        /*007c*/ 	.word	0x00000000
        /*0080*/ 	.short	0x0003
        /*0082*/ 	.short	0x0018
        /*0084*/ 	.byte	0x00, 0xf0, 0x11, 0x00


	//----- nvinfo : EIATTR_KPARAM_INFO
	.align		4
.L_32:
        /*0088*/ 	.byte	0x04, 0x17
        /*008a*/ 	.short	(.L_34 - .L_33)
.L_33:
        /*008c*/ 	.word	0x00000000
        /*0090*/ 	.short	0x0002
        /*0092*/ 	.short	0x0010
        /*0094*/ 	.byte	0x00, 0xf4, 0x21, 0x00


	//----- nvinfo : EIATTR_KPARAM_INFO
	.align		4
.L_34:
        /*0098*/ 	.byte	0x04, 0x17
        /*009a*/ 	.short	(.L_36 - .L_35)
.L_35:
        /*009c*/ 	.word	0x00000000
        /*00a0*/ 	.short	0x0001
        /*00a2*/ 	.short	0x0008
        /*00a4*/ 	.byte	0x00, 0xf4, 0x21, 0x00


	//----- nvinfo : EIATTR_KPARAM_INFO
	.align		4
.L_36:
        /*00a8*/ 	.byte	0x04, 0x17
        /*00aa*/ 	.short	(.L_38 - .L_37)
.L_37:
        /*00ac*/ 	.word	0x00000000
        /*00b0*/ 	.short	0x0000
        /*00b2*/ 	.short	0x0000
        /*00b4*/ 	.byte	0x00, 0xf4, 0x21, 0x00


	//----- nvinfo : EIATTR_AT_ENTRY_FRAGMENTS
	.align		4
.L_38:
        /*00b8*/ 	.byte	0x04, 0x4f
        /*00ba*/ 	.short	(.L_40 - .L_39)


	//   ....[0]....
.L_39:
        /*00bc*/ 	.word	0x00000004


	//----- nvinfo : EIATTR_RESERVED_SMEM_USED
	.align		4
.L_40:
        /*00c0*/ 	.byte	0x01, 0x41
	.zero		2


	//----- nvinfo : EIATTR_SPARSE_MMA_MASK
	.align		4
        /*00c4*/ 	.byte	0x03, 0x50
        /*00c6*/ 	.short	0x0000


	//----- nvinfo : EIATTR_TCGEN05_1CTA_USED
	.align		4
        /*00c8*/ 	.byte	0x01, 0x51
	.zero		2


	//----- nvinfo : EIATTR_MAXREG_COUNT
	.align		4
        /*00cc*/ 	.byte	0x03, 0x1b
        /*00ce*/ 	.short	0x00ff


	//----- nvinfo : EIATTR_NUM_BARRIERS
	.align		4
        /*00d0*/ 	.byte	0x02, 0x4c
        /*00d2*/ 	.byte	0x01
	.zero		1


	//----- nvinfo : EIATTR_INT_WARP_WIDE_INSTR_OFFSETS
	.align		4
        /*00d4*/ 	.byte	0x04, 0x31
        /*00d6*/ 	.short	(.L_42 - .L_41)


	//   ....[0]....
.L_41:
        /*00d8*/ 	.word	0x00001750


	//   ....[1]....
        /*00dc*/ 	.word	0x00001770


	//   ....[2]....
        /*00e0*/ 	.word	0x000017f0


	//   ....[3]....
        /*00e4*/ 	.word	0x00001bb0


	//   ....[4]....
        /*00e8*/ 	.word	0x00001bc0


	//   ....[5]....
        /*00ec*/ 	.word	0x00001bd0


	//   ....[6]....
        /*00f0*/ 	.word	0x00001be0


	//   ....[7]....
        /*00f4*/ 	.word	0x00001f00


	//   ....[8]....
        /*00f8*/ 	.word	0x00001f10


	//   ....[9]....
        /*00fc*/ 	.word	0x00002080


	//   ....[10]....
        /*0100*/ 	.word	0x000020d0


	//   ....[11]....
        /*0104*/ 	.word	0x000020e0


	//   ....[12]....
        /*0108*/ 	.word	0x00002110


	//   ....[13]....
        /*010c*/ 	.word	0x00002400


	//   ....[14]....
        /*0110*/ 	.word	0x00002410


	//   ....[15]....
        /*0114*/ 	.word	0x000027f0


	//   ....[16]....
        /*0118*/ 	.word	0x00002800


	//   ....[17]....
        /*011c*/ 	.word	0x00002ac0


	//   ....[18]....
        /*0120*/ 	.word	0x00002b10


	//----- nvinfo : EIATTR_COOP_GROUP_MASK_REGIDS
	.align		4
.L_42:
        /*0124*/ 	.byte	0x04, 0x29
        /*0126*/ 	.short	(.L_44 - .L_43)


	//   ....[0]....
.L_43:
        /*0128*/ 	.word	0xffffffff


	//   ....[1]....
        /*012c*/ 	.word	0xffffffff


	//   ....[2]....
        /*0130*/ 	.word	0xffffffff


	//   ....[3]....
        /*0134*/ 	.word	0xffffffff


	//   ....[4]....
        /*0138*/ 	.word	0xffffffff


	//   ....[5]....
        /*013c*/ 	.word	0xffffffff


	//   ....[6]....
        /*0140*/ 	.word	0xffffffff


	//   ....[7]....
        /*0144*/ 	.word	0xffffffff


	//   ....[8]....
        /*0148*/ 	.word	0xffffffff


	//   ....[9]....
        /*014c*/ 	.word	0xffffffff


	//----- nvinfo : EIATTR_COOP_GROUP_INSTR_OFFSETS
	.align		4
.L_44:
        /*0150*/ 	.byte	0x04, 0x28
        /*0152*/ 	.short	(.L_46 - .L_45)


	//   ....[0]....
.L_45:
        /*0154*/ 	.word	0x00000050


	//   ....[1]....
        /*0158*/ 	.word	0x00000310


	//   ....[2]....
        /*015c*/ 	.word	0x00000500


	//   ....[3]....
        /*0160*/ 	.word	0x000009a0


	//   ....[4]....
        /*0164*/ 	.word	0x00000ae0


	//   ....[5]....
        /*0168*/ 	.word	0x00000fe0


	//   ....[6]....
        /*016c*/ 	.word	0x00001120


	//   ....[7]....
        /*0170*/ 	.word	0x00001610


	//   ....[8]....
        /*0174*/ 	.word	0x00002950


	//   ....[9]....
        /*0178*/ 	.word	0x00002bc0


	//----- nvinfo : EIATTR_VRC_CTA_INIT_COUNT
	.align		4
.L_46:
        /*017c*/ 	.byte	0x02, 0x4a
        /*017e*/ 	.byte	0x80
	.zero		1


	//----- nvinfo : EIATTR_MBARRIER_INSTR_OFFSETS
	.align		4
        /*0180*/ 	.byte	0x04, 0x39
        /*0182*/ 	.short	(.L_48 - .L_47)


	//   ....[0]....
.L_47:
        /*0184*/ 	.word	0x00001810
        /*0188*/ 	.word	0x000000ff
        /*018c*/ 	.word	0x00010000
        /*0190*/ 	.short	0x0100
        /*0192*/ 	.byte	0x08
	.zero		1


	//   ....[1]....
        /*0194*/ 	.word	0x00001820
        /*0198*/ 	.word	0x000000ff
        /*019c*/ 	.word	0x00010020
        /*01a0*/ 	.short	0x0100
        /*01a2*/ 	.byte	0x08
	.zero		1


	//   ....[2]....
        /*01a4*/ 	.word	0x000018d0
        /*01a8*/ 	.word	0x000000ff
        /*01ac*/ 	.word	0x00010008
        /*01b0*/ 	.short	0x0100
        /*01b2*/ 	.byte	0x08
	.zero		1


	//   ....[3]....
        /*01b4*/ 	.word	0x000018e0
        /*01b8*/ 	.word	0x000000ff
        /*01bc*/ 	.word	0x00010028
        /*01c0*/ 	.short	0x0100
        /*01c2*/ 	.byte	0x08
	.zero		1


	//   ....[4]....
        /*01c4*/ 	.word	0x000019c0
        /*01c8*/ 	.word	0x000000ff
        /*01cc*/ 	.word	0x00010010
        /*01d0*/ 	.short	0x0100
        /*01d2*/ 	.byte	0x08
	.zero		1


	//   ....[5]....
        /*01d4*/ 	.word	0x000019d0
        /*01d8*/ 	.word	0x000000ff
        /*01dc*/ 	.word	0x00010030
        /*01e0*/ 	.short	0x0100
        /*01e2*/ 	.byte	0x08
	.zero		1


	//   ....[6]....
        /*01e4*/ 	.word	0x00001ae0
        /*01e8*/ 	.word	0x000000ff
        /*01ec*/ 	.word	0x00010018
        /*01f0*/ 	.short	0x0100
        /*01f2*/ 	.byte	0x08
	.zero		1


	//   ....[7]....
        /*01f4*/ 	.word	0x00001af0
        /*01f8*/ 	.word	0x000000ff
        /*01fc*/ 	.word	0x00010038
        /*0200*/ 	.short	0x0100
        /*0202*/ 	.byte	0x08
	.zero		1


	//   ....[8]....
        /*0204*/ 	.word	0x00001cc0
        /*0208*/ 	.word	0x000000ff
        /*020c*/ 	.word	0x00010000
        /*0210*/ 	.short	0x010a
        /*0212*/ 	.byte	0x08
	.zero		1


	//   ....[9]....
        /*0214*/ 	.word	0x00001f60
        /*0218*/ 	.word	0x000000ff
        /*021c*/ 	.word	0x00010020
        /*0220*/ 	.short	0x010a
        /*0222*/ 	.byte	0x08
	.zero		1


	//   ....[10]....
        /*0224*/ 	.word	0x00002180
        /*0228*/ 	.word	0x000000ff
        /*022c*/ 	.word	0x00010000
        /*0230*/ 	.short	0x010a
        /*0232*/ 	.byte	0x1c
	.zero		1


	//   ....[11]....
        /*0234*/ 	.word	0x00002450
        /*0238*/ 	.word	0x000000ff
        /*023c*/ 	.word	0x00010020
        /*0240*/ 	.short	0x010a
        /*0242*/ 	.byte	0x1c
	.zero		1


	//   ....[12]....
        /*0244*/ 	.word	0x00002520
        /*0248*/ 	.word	0x000000ff
        /*024c*/ 	.word	0x00010000
        /*0250*/ 	.short	0x0108
        /*0252*/ 	.byte	0x08
	.zero		1


	//   ....[13]....
        /*0254*/ 	.word	0x00002530
        /*0258*/ 	.word	0x000000ff
        /*025c*/ 	.word	0x00010020
        /*0260*/ 	.short	0x0108
        /*0262*/ 	.byte	0x08
	.zero		1


	//   ....[14]....
        /*0264*/ 	.word	0x00002580
        /*0268*/ 	.word	0x000000ff
        /*026c*/ 	.word	0x00010008
        /*0270*/ 	.short	0x0108
        /*0272*/ 	.byte	0x08
	.zero		1


	//   ....[15]....
        /*0274*/ 	.word	0x00002590
        /*0278*/ 	.word	0x000000ff
        /*027c*/ 	.word	0x00010028
        /*0280*/ 	.short	0x0108
        /*0282*/ 	.byte	0x08
	.zero		1


	//   ....[16]....
        /*0284*/ 	.word	0x000025e0
        /*0288*/ 	.word	0x000000ff
        /*028c*/ 	.word	0x00010010
        /*0290*/ 	.short	0x0108
        /*0292*/ 	.byte	0x08
	.zero		1


	//   ....[17]....
        /*0294*/ 	.word	0x000025f0
        /*0298*/ 	.word	0x000000ff
        /*029c*/ 	.word	0x00010030
        /*02a0*/ 	.short	0x0108
        /*02a2*/ 	.byte	0x08
	.zero		1


	//   ....[18]....
        /*02a4*/ 	.word	0x00002640
        /*02a8*/ 	.word	0x000000ff
        /*02ac*/ 	.word	0x00010018
        /*02b0*/ 	.short	0x0108
        /*02b2*/ 	.byte	0x08
	.zero		1


	//   ....[19]....
        /*02b4*/ 	.word	0x00002650
        /*02b8*/ 	.word	0x000000ff
        /*02bc*/ 	.word	0x00010038
        /*02c0*/ 	.short	0x0108
        /*02c2*/ 	.byte	0x08
	.zero		1


	//   ....[20]....
        /*02c4*/ 	.word	0x00002be0
        /*02c8*/ 	.word	0x000000ff
        /*02cc*/ 	.word	0x00010000
        /*02d0*/ 	.short	0x010a
        /*02d2*/ 	.byte	0x08
	.zero		1


	//   ....[21]....
        /*02d4*/ 	.word	0x00002c10
        /*02d8*/ 	.word	0x000000ff
        /*02dc*/ 	.word	0x00010020
        /*02e0*/ 	.short	0x010a
        /*02e2*/ 	.byte	0x08
	.zero		1


	//   ....[22]....
        /*02e4*/ 	.word	0x00002c40
        /*02e8*/ 	.word	0x000000ff
        /*02ec*/ 	.word	0x00010000
        /*02f0*/ 	.short	0x010a
        /*02f2*/ 	.byte	0x1c
	.zero		1


	//   ....[23]....
        /*02f4*/ 	.word	0x00002c70
        /*02f8*/ 	.word	0x000000ff
        /*02fc*/ 	.word	0x00010020
        /*0300*/ 	.short	0x010a
        /*0302*/ 	.byte	0x1c
	.zero		1


	//----- nvinfo : EIATTR_NUM_MBARRIERS
	.align		4
.L_48:
        /*0304*/ 	.byte	0x03, 0x38
        /*0306*/ 	.short	0x0008


	//----- nvinfo : EIATTR_EXIT_INSTR_OFFSETS
	.align		4
        /*0308*/ 	.byte	0x04, 0x1c
        /*030a*/ 	.short	(.L_50 - .L_49)


	//   ....[0]....
.L_49:
        /*030c*/ 	.word	0x00002bd0


	//----- nvinfo : EIATTR_REQNTID
	.align		4
.L_50:
        /*0310*/ 	.byte	0x04, 0x10
        /*0312*/ 	.short	(.L_52 - .L_51)
.L_51:
        /*0314*/ 	.word	0x00000100
        /*0318*/ 	.word	0x00000001
        /*031c*/ 	.word	0x00000001


	//----- nvinfo : EIATTR_CRS_STACK_SIZE
	.align		4
.L_52:
        /*0320*/ 	.byte	0x04, 0x1e
        /*0322*/ 	.short	(.L_54 - .L_53)
.L_53:
        /*0324*/ 	.word	0x00000000


	//----- nvinfo : EIATTR_CBANK_PARAM_SIZE
	.align		4
.L_54:
        /*0328*/ 	.byte	0x03, 0x19
        /*032a*/ 	.short	0x0050


	//----- nvinfo : EIATTR_PARAM_CBANK
	.align		4
        /*032c*/ 	.byte	0x04, 0x0a
        /*032e*/ 	.short	(.L_56 - .L_55)
	.align		4
.L_55:
        /*0330*/ 	.word	index@(.nv.constant0.gluon_tcgen05)
        /*0334*/ 	.short	0x0380
        /*0336*/ 	.short	0x0050


	//----- nvinfo : EIATTR_SW_WAR
	.align		4
.L_56:
        /*0338*/ 	.byte	0x04, 0x36
        /*033a*/ 	.short	(.L_58 - .L_57)
.L_57:
        /*033c*/ 	.word	0x00000008
.L_58:


//--------------------- .nv.compat                --------------------------
	.section	.nv.compat,"",@"SHT_CUDA_COMPAT_INFO"
	.align	4
        /*0000*/ 	.byte	0x02, 0x02, 0x02, 0x00, 0x02, 0x05, 0x05, 0x00, 0x02, 0x03, 0x03, 0x00, 0x02, 0x06, 0x01, 0x00


//--------------------- .nv.callgraph             --------------------------
	.section	.nv.callgraph,"",@"SHT_CUDA_CALLGRAPH"
	.align	4
	.sectionentsize	8
	.align		4
        /*0000*/ 	.word	0x00000000
	.align		4
        /*0004*/ 	.word	0xffffffff
	.align		4
        /*0008*/ 	.word	0x00000000
	.align		4
        /*000c*/ 	.word	0xfffffffe
	.align		4
        /*0010*/ 	.word	0x00000000
	.align		4
        /*0014*/ 	.word	0xfffffffd
	.align		4
        /*0018*/ 	.word	0x00000000
	.align		4
        /*001c*/ 	.word	0xfffffffc


//--------------------- .text.gluon_tcgen05       --------------------------
	.section	.text.gluon_tcgen05,"ax",@progbits
	.align	128
        .global         gluon_tcgen05
        .type           gluon_tcgen05,@function
        .size           gluon_tcgen05,(.L_x_85 - gluon_tcgen05)
        .other          gluon_tcgen05,@"STO_CUDA_ENTRY STV_DEFAULT"
gluon_tcgen05:
.text.gluon_tcgen05:
[----:B------:R-:W1:Y:S01]  /*0000*/  LDC R1, c[0x0][0x37c] ;  /* 0x0000df00ff017b82 */ /* 0x000e620000000800 */
[----:B------:R-:W2:Y:S02]  /*0010*/  S2R R0, SR_TID.X ;  /* 0x0000000000007919 */ /* 0x000ea40000002100 */
[----:B--2---:R-:W-:-:S13]  /*0020*/  ISETP.GE.U32.AND P2, PT, R0, 0x20, PT ;  /* 0x000000200000780c */ /* 0x004fda0003f46070 */
[----:B------:R-:W-:Y:S05]  /*0030*/  @P2 BRA `(.L_x_0) ;  /* 0x0000000000b82947 */ /* 0x000fea0003800000 */
[----:B------:R-:W2:Y:S01]  /*0040*/  S2UR UR6, SR_CgaCtaId ;  /* 0x00000000000679c3 */ /* 0x000ea20000008800 */
[----:B------:R-:W-:Y:S01]  /*0050*/  NOP ;  /* 0x0000000000007918 */ /* 0x000fe20000000000 */
[----:B------:R-:W-:Y:S02]  /*0060*/  UMOV UR4, 0x40 ;  /* 0x0000004000047882 */ /* 0x000fe40000000000 */
[----:B--2---:R-:W-:-:S09]  /*0070*/  ULEA UR4, UR6, UR4, 0x18 ;  /* 0x0000000406047291 */ /* 0x004fd2000f8ec0ff */
[----:B------:R-:W2:Y:S01]  /*0080*/  LDS.U8 R2, [UR4] ;  /* 0x00000004ff027984 */ /* 0x000ea20008000000 */
[----:B------:R-:W-:Y:S02]  /*0090*/  UMOV UR4, 0x400 ;  /* 0x0000040000047882 */ /* 0x000fe40000000000 */
[----:B------:R-:W-:Y:S01]  /*00a0*/  ULEA UR4, UR6, UR4, 0x18 ;  /* 0x0000000406047291 */ /* 0x000fe2000f8ec0ff */
[----:B--2---:R-:W-:-:S13]  /*00b0*/  ISETP.NE.AND P0, PT, R2, RZ, PT ;  /* 0x000000ff0200720c */ /* 0x004fda0003f05270 */
[----:B------:R-:W-:Y:S05]  /*00c0*/  @P0 BRA `(.L_x_1) ;  /* 0x00000000007c0947 */ /* 0x000fea0003800000 */
[----:B------:R-:W-:-:S13]  /*00d0*/  ELECT P0, URZ, PT ;  /* 0x0000000000ff782f */ /* 0x000fda0003800000 */
[----:B------:R-:W-:Y:S05]  /*00e0*/  @!P0 BRA `(.L_x_2) ;  /* 0x0000000000848947 */ /* 0x000fea0003800000 */
[----:B------:R-:W-:Y:S01]  /*00f0*/  UMOV UR5, 0x2 ;  /* 0x0000000200057882 */ /* 0x000fe20000000000 */
[----:B------:R-:W-:Y:S02]  /*0100*/  IMAD.MOV.U32 R5, RZ, RZ, 0x1 ;  /* 0x00000001ff057424 */ /* 0x000fe400078e00ff */
[----:B------:R-:W-:Y:S02]  /*0110*/  IMAD.MOV.U32 R3, RZ, RZ, 0x3 ;  /* 0x00000003ff037424 */ /* 0x000fe400078e00ff */
[----:B------:R-:W-:Y:S04]  /*0120*/  DEPBAR.LE SB2, 0x36 ;  /* 0x0000ad800000791a */ /* 0x000fe80000000000 */
[----:B------:R-:W2:Y:S02]  /*0130*/  UTCATOMSWS.FIND_AND_SET.ALIGN UP0, UR5, UR5 ;  /* 0x00000005000575e3 */ /* 0x000ea40008000800 */
[----:B--2---:R-:W-:-:S04]  /*0140*/  PLOP3.LUT P0, PT, PT, PT, UP0, 0x80, 0x8 ;  /* 0x000000000008781c */ /* 0x004fc80003f0f008 */
[----:B------:R-:W-:-:S04]  /*0150*/  SEL R2, RZ, 0xffffffff, !P0 ;  /* 0xffffffffff027807 */ /* 0x000fc80004000000 */
[----:B------:R-:W-:Y:S01]  /*0160*/  ISETP.NE.AND P0, PT, R2, RZ, PT ;  /* 0x000000ff0200720c */ /* 0x000fe20003f05270 */
[----:B------:R-:W-:-:S12]  /*0170*/  IMAD.U32 R2, RZ, RZ, UR5 ;  /* 0x00000005ff027e24 */ /* 0x000fd8000f8e00ff */
[----:B------:R-:W-:Y:S05]  /*0180*/  @P0 BRA `(.L_x_3) ;  /* 0x0000000000240947 */ /* 0x000fea0003800000 */
.L_x_4:
[----:B------:R-:W-:Y:S05]  /*0190*/  NANOSLEEP 0x64 ;  /* 0x000000640000795d */ /* 0x000fea0003800000 */
[----:B------:R-:W-:-:S05]  /*01a0*/  UMOV UR5, 0x2 ;  /* 0x0000000200057882 */ /* 0x000fca0000000000 */
[----:B------:R-:W-:Y:S04]  /*01b0*/  DEPBAR.LE SB2, 0x36 ;  /* 0x0000ad800000791a */ /* 0x000fe80000000000 */
[----:B------:R-:W2:Y:S02]  /*01c0*/  UTCATOMSWS.FIND_AND_SET.ALIGN UP0, UR5, UR5 ;  /* 0x00000005000575e3 */ /* 0x000ea40008000800 */
[----:B--2---:R-:W-:-:S04]  /*01d0*/  PLOP3.LUT P0, PT, PT, PT, UP0, 0x80, 0x8 ;  /* 0x000000000008781c */ /* 0x004fc80003f0f008 */
[----:B------:R-:W-:-:S04]  /*01e0*/  SEL R2, RZ, 0xffffffff, !P0 ;  /* 0xffffffffff027807 */ /* 0x000fc80004000000 */
[----:B------:R-:W-:Y:S01]  /*01f0*/  ISETP.NE.AND P0, PT, R2, RZ, PT ;  /* 0x000000ff0200720c */ /* 0x000fe20003f05270 */
[----:B------:R-:W-:-:S12]  /*0200*/  IMAD.U32 R2, RZ, RZ, UR5 ;  /* 0x00000005ff027e24 */ /* 0x000fd8000f8e00ff */
[----:B------:R-:W-:Y:S05]  /*0210*/  @!P0 BRA `(.L_x_4) ;  /* 0xfffffffc00dc8947 */ /* 0x000fea000383ffff */
.L_x_3:
[C---:B------:R-:W-:Y:S01]  /*0220*/  VIADD R4, R2.reuse, 0x10 ;  /* 0x0000001002047836 */ /* 0x040fe20000000000 */
[----:B------:R-:W-:Y:S01]  /*0230*/  UMOV UR5, 0x50 ;  /* 0x0000005000057882 */ /* 0x000fe20000000000 */
[----:B------:R-:W-:Y:S01]  /*0240*/  SHF.L.U32 R3, R3, R2, RZ ;  /* 0x0000000203037219 */ /* 0x000fe200000006ff */
[----:B------:R-:W-:Y:S01]  /*0250*/  ULEA UR5, UR6, UR5, 0x18 ;  /* 0x0000000506057291 */ /* 0x000fe2000f8ec0ff */
[----:B------:R-:W-:Y:S01]  /*0260*/  IMAD.SHL.U32 R2, R2, 0x20, RZ ;  /* 0x0000002002027824 */ /* 0x000fe200078e00ff */
[----:B------:R-:W-:-:S04]  /*0270*/  SHF.L.U32 R4, R5, R4, RZ ;  /* 0x0000000405047219 */ /* 0x000fc800000006ff */
[----:B------:R-:W-:-:S05]  /*0280*/  LOP3.LUT R3, R4, R3, RZ, 0xfc, !PT ;  /* 0x0000000304037212 */ /* 0x000fca00078efcff */
[----:B------:R2:W-:Y:S04]  /*0290*/  ATOMS.OR RZ, [UR5], R3 ;  /* 0x00000003ffff798c */ /* 0x0005e8000b000005 */
[----:B------:R2:W-:Y:S01]  /*02a0*/  STS [UR4], R2 ;  /* 0x00000002ff007988 */ /* 0x0005e20008000804 */
[----:B------:R-:W-:Y:S05]  /*02b0*/  BRA `(.L_x_2) ;  /* 0x0000000000107947 */ /* 0x000fea0003800000 */
.L_x_1:
[----:B------:R-:W-:Y:S01]  /*02c0*/  IMAD.MOV.U32 R3, RZ, RZ, -0x1 ;  /* 0xffffffffff037424 */ /* 0x000fe200078e00ff */
[----:B------:R-:W-:-:S04]  /*02d0*/  MOV R2, 0x300 ;  /* 0x0000030000027802 */ /* 0x000fc80000000f00 */
[----:B------:R2:W-:Y:S03]  /*02e0*/  STS [UR4], R3 ;  /* 0x00000003ff007988 */ /* 0x0005e60008000804 */
[----:B-12---:R-:W-:Y:S05]  /*02f0*/  CALL.REL.NOINC `($__internal_1_$__cuda_sm10x_tcgen05_guardrail_trap_phase_invalid_during_alloc) ;  /* 0x0000002800747944 */ /* 0x006fea0003c00000 */
.L_x_2:
[----:B------:R-:W-:Y:S05]  /*0300*/  WARPSYNC.ALL ;  /* 0x0000000000007948 */ /* 0x000fea0003800000 */
[----:B------:R-:W-:Y:S01]  /*0310*/  NOP ;  /* 0x0000000000007918 */ /* 0x000fe20000000000 */
.L_x_0:
[----:B------:R-:W3:Y:S08]  /*0320*/  S2UR UR4, SR_CgaCtaId ;  /* 0x00000000000479c3 */ /* 0x000ef00000008800 */
[----:B------:R-:W-:Y:S01]  /*0330*/  BAR.SYNC.DEFER_BLOCKING 0x0 ;  /* 0x0000000000007b1d */ /* 0x000fe20000010000 */
[----:B------:R-:W-:-:S05]  /*0340*/  LOP3.LUT R20, R0, 0xff, RZ, 0xc0, !PT ;  /* 0x000000ff00147812 */ /* 0x000fca00078ec0ff */
[----:B------:R-:W-:Y:S02]  /*0350*/  UMOV UR8, 0x400 ;  /* 0x0000040000087882 */ /* 0x000fe40000000000 */
[----:B--2---:R-:W2:Y:S08]  /*0360*/  LDC R3, c[0x0][0x398] ;  /* 0x0000e600ff037b82 */ /* 0x004eb00000000800 */
[----:B------:R-:W4:Y:S01]  /*0370*/  LDC R6, c[0x0][0x3a0] ;  /* 0x0000e800ff067b82 */ /* 0x000f220000000800 */
[----:B---3--:R-:W-:-:S07]  /*0380*/  ULEA UR8, UR4, UR8, 0x18 ;  /* 0x0000000804087291 */ /* 0x008fce000f8ec0ff */
[----:B------:R-:W3:Y:S02]  /*0390*/  S2UR UR9, SR_CTAID.Y ;  /* 0x00000000000979c3 */ /* 0x000ee40000002600 */
[----:B------:R-:W5:Y:S06]  /*03a0*/  LDS R4, [UR8] ;  /* 0x00000008ff047984 */ /* 0x000f6c0008000800 */
[----:B------:R-:W-:Y:S06]  /*03b0*/  BAR.SYNC.DEFER_BLOCKING 0x0 ;  /* 0x0000000000007b1d */ /* 0x000fec0000010000 */
[----:B------:R-:W-:Y:S05]  /*03c0*/  @P2 BRA `(.L_x_5) ;  /* 0x0000000000182947 */ /* 0x000fea0003800000 */
[----:B------:R-:W-:Y:S01]  /*03d0*/  ELECT P0, URZ, PT ;  /* 0x0000000000ff782f */ /* 0x000fe20003800000 */
[----:B------:R-:W-:Y:S01]  /*03e0*/  IMAD.MOV.U32 R2, RZ, RZ, 0x1 ;  /* 0x00000001ff027424 */ /* 0x000fe200078e00ff */
[----:B------:R-:W-:Y:S01]  /*03f0*/  UMOV UR5, 0x40 ;  /* 0x0000004000057882 */ /* 0x000fe20000000000 */
[----:B------:R-:W-:Y:S01]  /*0400*/  UVIRTCOUNT.DEALLOC.SMPOOL 0x80 ;  /* 0x000000800000784c */ /* 0x000fe20000000000 */
[----:B------:R-:W-:-:S09]  /*0410*/  ULEA UR5, UR4, UR5, 0x18 ;  /* 0x0000000504057291 */ /* 0x000fd2000f8ec0ff */
[----:B------:R5:W-:Y:S03]  /*0420*/  @P0 STS.U8 [UR5], R2 ;  /* 0x00000002ff000988 */ /* 0x000be60008000005 */
.L_x_5:
[----:B------:R-:W5:Y:S01]  /*0430*/  S2UR UR4, SR_CTAID.Z ;  /* 0x00000000000479c3 */ /* 0x000f620000002700 */
[----:B------:R-:W4:Y:S01]  /*0440*/  LDCU UR5, c[0x0][0x370] ;  /* 0x00006e00ff0577ac */ /* 0x000f220008000800 */
[C---:B------:R-:W-:Y:S01]  /*0450*/  ISETP.GE.U32.AND P0, PT, R20.reuse, 0x20, PT ;  /* 0x000000201400780c */ /* 0x040fe20003f06070 */
[----:B--2--5:R-:W-:Y:S01]  /*0460*/  VIADD R2, R3, 0xffffffff ;  /* 0xffffffff03027836 */ /* 0x024fe20000000000 */
[C---:B------:R-:W-:Y:S01]  /*0470*/  ISETP.NE.U32.AND P3, PT, R20.reuse, RZ, PT ;  /* 0x000000ff1400720c */ /* 0x040fe20003f65070 */
[----:B------:R-:W2:Y:S01]  /*0480*/  LDCU UR6, c[0x0][0x374] ;  /* 0x00006e80ff0677ac */ /* 0x000ea20008000800 */
[----:B------:R-:W-:Y:S01]  /*0490*/  LEA R7, R20, UR8, 0x2 ;  /* 0x0000000814077c11 */ /* 0x000fe2000f8e10ff */
[----:B----4-:R-:W-:Y:S01]  /*04a0*/  VIADD R11, R6, 0xffffffff ;  /* 0xffffffff060b7836 */ /* 0x010fe20000000000 */
[----:B------:R-:W4:Y:S01]  /*04b0*/  S2UR UR7, SR_CTAID.X ;  /* 0x00000000000779c3 */ /* 0x000f220000002500 */
[----:B------:R-:W5:Y:S01]  /*04c0*/  LDCU.64 UR20, c[0x0][0x3c0] ;  /* 0x00007800ff1477ac */ /* 0x000f620008000a00 */
[----:B------:R-:W-:Y:S01]  /*04d0*/  R2UR UR23, R4 ;  /* 0x00000000041772ca */ /* 0x000fe200000e0000 */
[----:B------:R-:W-:Y:S04]  /*04e0*/  BSSY.RECONVERGENT B0, `(.L_x_6) ;  /* 0x0000011000007945 */ /* 0x000fe80003800200 */
[----:B------:R3:W-:Y:S01]  /*04f0*/  @!P0 STS [R7], RZ ;  /* 0x000000ff07008388 */ /* 0x0007e20000000800 */
[----:B------:R-:W-:-:S03]  /*0500*/  NOP ;  /* 0x0000000000007918 */ /* 0x000fc60000000000 */
[----:B------:R3:W-:Y:S02]  /*0510*/  @!P3 STS [UR8+0x24], R2 ;  /* 0x00002402ff00b988 */ /* 0x0007e40008000808 */
[----:B--23--:R-:W-:Y:S02]  /*0520*/  UIMAD UR4, UR4, UR6, UR9 ;  /* 0x00000006040472a4 */ /* 0x00cfe4000f8e0209 */
[----:B------:R2:W-:Y:S02]  /*0530*/  @!P3 STS [UR8+0x20], R11 ;  /* 0x0000200bff00b988 */ /* 0x0005e40008000808 */
[----:B----4-:R-:W-:-:S04]  /*0540*/  UIMAD UR4, UR4, UR5, UR7 ;  /* 0x00000005040472a4 */ /* 0x010fc8000f8e0207 */
[----:B------:R-:W-:-:S04]  /*0550*/  UIMAD UR4, UR4, 0x180, URZ ;  /* 0x00000180040478a4 */ /* 0x000fc8000f8e02ff */
[----:B-----5:R-:W-:-:S04]  /*0560*/  UIADD3 UR24, UP0, UPT, UR4, UR20, URZ ;  /* 0x0000001404187290 */ /* 0x020fc8000ff1e0ff */
[----:B------:R-:W-:Y:S01]  /*0570*/  ULEA.HI.X.SX32 UR25, UR4, UR21, 0x1, UP0 ;  /* 0x0000001504197291 */ /* 0x000fe200080f0eff */
[----:B--2---:R-:W-:Y:S11]  /*0580*/  @P3 BRA `(.L_x_7) ;  /* 0x0000000000183947 */ /* 0x004ff60003800000 */
[----:B------:R-:W2:Y:S01]  /*0590*/  LDS R3, [UR8+0x8] ;  /* 0x00000808ff037984 */ /* 0x000ea20008000800 */
[----:B------:R-:W3:Y:S01]  /*05a0*/  LDC.64 R8, c[0x0][0x380] ;  /* 0x0000e000ff087b82 */ /* 0x000ee20000000a00 */
[----:B------:R-:W-:Y:S02]  /*05b0*/  IMAD.MOV.U32 R4, RZ, RZ, 0x70 ;  /* 0x00000070ff047424 */ /* 0x000fe400078e00ff */
[----:B---3--:R3:W-:Y:S03]  /*05c0*/  STS.64 [UR8], R8 ;  /* 0x00000008ff007988 */ /* 0x0087e60008000a08 */
[----:B--2---:R-:W-:-:S05]  /*05d0*/  LOP3.LUT R3, R3, 0x10, R4, 0xd8, !PT ;  /* 0x0000001003037812 */ /* 0x004fca00078ed804 */
[----:B------:R3:W-:Y:S02]  /*05e0*/  STS [UR8+0x8], R3 ;  /* 0x00000803ff007988 */ /* 0x0007e40008000808 */
.L_x_7:
[----:B------:R-:W-:Y:S05]  /*05f0*/  BSYNC.RECONVERGENT B0 ;  /* 0x0000000000007941 */ /* 0x000fea0003800200 */
.L_x_6:
[----:B------:R-:W-:Y:S04]  /*0600*/  BSSY.RECONVERGENT B0, `(.L_x_8) ;  /* 0x000000a000007945 */ /* 0x000fe80003800200 */
[----:B------:R-:W-:Y:S05]  /*0610*/  @P3 BRA `(.L_x_9) ;  /* 0x0000000000203947 */ /* 0x000fea0003800000 */
[----:B---3--:R-:W2:Y:S01]  /*0620*/  LDS R3, [UR8+0x34] ;  /* 0x00003408ff037984 */ /* 0x008ea20008000800 */
[----:B------:R-:W-:Y:S02]  /*0630*/  IMAD.MOV.U32 R4, RZ, RZ, 0x3f000000 ;  /* 0x3f000000ff047424 */ /* 0x000fe400078e00ff */
[----:B------:R-:W-:Y:S01]  /*0640*/  @!P3 IMAD.MOV.U32 R5, RZ, RZ, 0x3f ;  /* 0x0000003fff05b424 */ /* 0x000fe200078e00ff */
[----:B------:R-:W3:Y:S02]  /*0650*/  @!P3 LDS R8, [UR8+0x38] ;  /* 0x00003808ff08b984 */ /* 0x000ee40008000800 */
[----:B--2---:R-:W-:Y:S02]  /*0660*/  LOP3.LUT R3, R3, 0xff000000, R4, 0xb8, !PT ;  /* 0xff00000003037812 */ /* 0x004fe400078eb804 */
[----:B---3--:R-:W-:-:S03]  /*0670*/  @!P3 LOP3.LUT R4, R8, 0xff, R5, 0xb8, !PT ;  /* 0x000000ff0804b812 */ /* 0x008fc600078eb805 */
[----:B------:R2:W-:Y:S04]  /*0680*/  STS [UR8+0x34], R3 ;  /* 0x00003403ff007988 */ /* 0x0005e80008000808 */
[----:B------:R2:W-:Y:S02]  /*0690*/  @!P3 STS [UR8+0x38], R4 ;  /* 0x00003804ff00b988 */ /* 0x0005e40008000808 */
.L_x_9:
[----:B------:R-:W-:Y:S05]  /*06a0*/  BSYNC.RECONVERGENT B0 ;  /* 0x0000000000007941 */ /* 0x000fea0003800200 */
.L_x_8:
[----:B------:R-:W-:Y:S04]  /*06b0*/  BSSY.RECONVERGENT B0, `(.L_x_10) ;  /* 0x000000e000007945 */ /* 0x000fe80003800200 */
[----:B------:R-:W-:Y:S05]  /*06c0*/  @P3 BRA `(.L_x_11) ;  /* 0x0000000000303947 */ /* 0x000fea0003800000 */
[----:B--2---:R-:W2:Y:S01]  /*06d0*/  LDS R4, [UR8+0x34] ;  /* 0x00003408ff047984 */ /* 0x004ea20008000800 */
[----:B------:R-:W4:Y:S03]  /*06e0*/  LDC.64 R12, c[0x0][0x3a8] ;  /* 0x0000ea00ff0c7b82 */ /* 0x000f260000000a00 */
[----:B---3--:R-:W3:Y:S01]  /*06f0*/  LDS R3, [UR8+0x1c] ;  /* 0x00001c08ff037984 */ /* 0x008ee20008000800 */
[C---:B----4-:R-:W-:Y:S01]  /*0700*/  SHF.L.U64.HI R8, R12.reuse, 0x1, R13 ;  /* 0x000000010c087819 */ /* 0x050fe2000001020d */
[----:B------:R-:W-:-:S03]  /*0710*/  IMAD.SHL.U32 R5, R12, 0x2, RZ ;  /* 0x000000020c057824 */ /* 0x000fc600078e00ff */
[--C-:B------:R-:W-:Y:S02]  /*0720*/  SHF.R.U32.HI R10, RZ, 0x4, R8.reuse ;  /* 0x00000004ff0a7819 */ /* 0x100fe40000011608 */
[----:B------:R-:W-:-:S05]  /*0730*/  SHF.R.U64 R5, R5, 0x4, R8 ;  /* 0x0000000405057819 */ /* 0x000fca0000001208 */
[----:B------:R4:W-:Y:S01]  /*0740*/  STS [UR8+0xc], R5 ;  /* 0x00000c05ff007988 */ /* 0x0009e20008000808 */
[----:B--2---:R-:W-:Y:S02]  /*0750*/  LOP3.LUT R4, R4, 0x7, RZ, 0xb8, !PT ;  /* 0x0000000704047812 */ /* 0x004fe400078eb8ff */
[----:B---3--:R-:W-:-:S03]  /*0760*/  LOP3.LUT R3, R3, 0xf, R10, 0xb8, !PT ;  /* 0x0000000f03037812 */ /* 0x008fc600078eb80a */
[----:B------:R4:W-:Y:S04]  /*0770*/  STS [UR8+0x34], R4 ;  /* 0x00003404ff007988 */ /* 0x0009e80008000808 */
[----:B------:R4:W-:Y:S02]  /*0780*/  STS [UR8+0x1c], R3 ;  /* 0x00001c03ff007988 */ /* 0x0009e40008000808 */
.L_x_11:
[----:B------:R-:W-:Y:S05]  /*0790*/  BSYNC.RECONVERGENT B0 ;  /* 0x0000000000007941 */ /* 0x000fea0003800200 */
.L_x_10:
[----:B------:R-:W-:Y:S04]  /*07a0*/  BSSY.RECONVERGENT B1, `(.L_x_12) ;  /* 0x000001a000017945 */ /* 0x000fe80003800200 */
[----:B------:R-:W-:Y:S04]  /*07b0*/  BSSY.RELIABLE B0, `(.L_x_13) ;  /* 0x0000015000007945 */ /* 0x000fe80003800100 */
[----:B------:R-:W-:Y:S05]  /*07c0*/  @P3 BRA `(.L_x_14) ;  /* 0x0000000000203947 */ /* 0x000fea0003800000 */
[----:B--234-:R-:W2:Y:S02]  /*07d0*/  LDS R3, [UR8+0x34] ;  /* 0x00003408ff037984 */ /* 0x01cea40008000800 */
[----:B--2---:R-:W-:-:S05]  /*07e0*/  LOP3.LUT R3, R3, 0x38, RZ, 0xb8, !PT ;  /* 0x0000003803037812 */ /* 0x004fca00078eb8ff */
[----:B------:R2:W-:Y:S01]  /*07f0*/  STS [UR8+0x34], R3 ;  /* 0x00003403ff007988 */ /* 0x0005e20008000808 */
[----:B------:R-:W-:Y:S05]  /*0800*/  @P3 BRA `(.L_x_15) ;  /* 0x0000000000203947 */ /* 0x000fea0003800000 */
[----:B--2---:R-:W2:Y:S01]  /*0810*/  LDS R3, [UR8+0x8] ;  /* 0x00000808ff037984 */ /* 0x004ea20008000800 */
[----:B------:R-:W-:-:S05]  /*0820*/  IMAD.MOV.U32 R4, RZ, RZ, 0x780 ;  /* 0x00000780ff047424 */ /* 0x000fca00078e00ff */
[----:B--2---:R-:W-:-:S05]  /*0830*/  LOP3.LUT R3, R3, 0x500, R4, 0xd8, !PT ;  /* 0x0000050003037812 */ /* 0x004fca00078ed804 */
[----:B------:R5:W-:Y:S02]  /*0840*/  STS [UR8+0x8], R3 ;  /* 0x00000803ff007988 */ /* 0x000be40008000808 */
.L_x_14:
[----:B------:R-:W-:Y:S05]  /*0850*/  @P3 BRA `(.L_x_16) ;  /* 0x0000000000283947 */ /* 0x000fea0003800000 */
[----:B--2345:R-:W2:Y:S02]  /*0860*/  LDS R3, [UR8+0x8] ;  /* 0x00000808ff037984 */ /* 0x03cea40008000800 */
[----:B--2---:R-:W-:-:S05]  /*0870*/  LOP3.LUT R3, R3, 0x1800, RZ, 0xb8, !PT ;  /* 0x0000180003037812 */ /* 0x004fca00078eb8ff */
[----:B------:R3:W-:Y:S02]  /*0880*/  STS [UR8+0x8], R3 ;  /* 0x00000803ff007988 */ /* 0x0007e40008000808 */
.L_x_15:
[----:B------:R-:W-:Y:S05]  /*0890*/  @P3 BREAK.RELIABLE B0 ;  /* 0x0000000000003942 */ /* 0x000fea0003800100 */
[----:B------:R-:W-:Y:S05]  /*08a0*/  @P3 BRA `(.L_x_17) ;  /* 0x0000000000243947 */ /* 0x000fea0003800000 */
[----:B------:R-:W4:Y:S01]  /*08b0*/  LDS R4, [UR8+0x8] ;  /* 0x00000808ff047984 */ /* 0x000f220008000800 */
[----:B--23--:R-:W-:-:S05]  /*08c0*/  IMAD.MOV.U32 R3, RZ, RZ, 0x6000 ;  /* 0x00006000ff037424 */ /* 0x00cfca00078e00ff */
[----:B----4-:R-:W-:-:S04]  /*08d0*/  LOP3.LUT R3, R4, 0x6000, R3, 0xd8, !PT ;  /* 0x0000600004037812 */ /* 0x010fc800078ed803 */
[----:B------:R-:W-:-:S05]  /*08e0*/  LOP3.LUT R3, R3, 0x400000, RZ, 0xb8, !PT ;  /* 0x0040000003037812 */ /* 0x000fca00078eb8ff */
[----:B------:R2:W-:Y:S02]  /*08f0*/  STS [UR8+0x8], R3 ;  /* 0x00000803ff007988 */ /* 0x0005e40008000808 */
.L_x_16:
[----:B------:R-:W-:Y:S05]  /*0900*/  BSYNC.RELIABLE B0 ;  /* 0x0000000000007941 */ /* 0x000fea0003800100 */
.L_x_13:
[----:B--2345:R-:W2:Y:S02]  /*0910*/  @!P3 LDS R3, [UR8+0x8] ;  /* 0x00000808ff03b984 */ /* 0x03cea40008000800 */
[----:B--2---:R-:W-:-:S05]  /*0920*/  @!P3 LOP3.LUT R3, R3, 0x8000, RZ, 0xb8, !PT ;  /* 0x000080000303b812 */ /* 0x004fca00078eb8ff */
[----:B------:R4:W-:Y:S02]  /*0930*/  @!P3 STS [UR8+0x8], R3 ;  /* 0x00000803ff00b988 */ /* 0x0009e40008000808 */
.L_x_17:
[----:B------:R-:W-:Y:S05]  /*0940*/  BSYNC.RECONVERGENT B1 ;  /* 0x0000000000017941 */ /* 0x000fea0003800200 */
.L_x_12:
[----:B------:R-:W-:Y:S05]  /*0950*/  WARPSYNC.ALL ;  /* 0x0000000000007948 */ /* 0x000fea0003800000 */
[----:B------:R-:W-:Y:S01]  /*0960*/  NOP ;  /* 0x0000000000007918 */ /* 0x000fe20000000000 */
[----:B------:R-:W-:Y:S05]  /*0970*/  @P0 BRA `(.L_x_18) ;  /* 0x0000000000300947 */ /* 0x000fea0003800000 */
[----:B--234-:R-:W2:Y:S01]  /*0980*/  S2R R3, SR_LANEID ;  /* 0x0000000000037919 */ /* 0x01cea20000000000 */
[----:B------:R-:W-:Y:S05]  /*0990*/  WARPSYNC.ALL ;  /* 0x0000000000007948 */ /* 0x000fea0003800000 */
[----:B------:R-:W-:Y:S01]  /*09a0*/  NOP ;  /* 0x0000000000007918 */ /* 0x000fe20000000000 */
[----:B--2---:R-:W-:-:S05]  /*09b0*/  IMAD.SHL.U32 R3, R3, 0x4, RZ ;  /* 0x0000000403037824 */ /* 0x004fca00078e00ff */
[----:B------:R-:W2:Y:S01]  /*09c0*/  LDS R9, [R3+UR8] ;  /* 0x0000000803097984 */ /* 0x000ea20008000800 */
[----:B------:R-:W-:-:S05]  /*09d0*/  IADD3 R4, P1, PT, R3, UR24, RZ ;  /* 0x0000001803047c10 */ /* 0x000fca000ff3e0ff */
[----:B------:R-:W-:-:S05]  /*09e0*/  IMAD.X R5, RZ, RZ, UR25, P1 ;  /* 0x00000019ff057e24 */ /* 0x000fca00088e06ff */
[----:B--2---:R5:W2:Y:S01]  /*09f0*/  ATOMG.E.EXCH.STRONG.GPU PT, RZ, [R4], R9 ;  /* 0x0000000904ff73a8 */ /* 0x004aa200041ee100 */
[----:B------:R-:W-:-:S04]  /*0a00*/  DEPBAR {5,4,3,2,1,0} ;  /* 0x0000003f0000791a */ /* 0x000fc80000000000 */
[----:B------:R-:W3:Y:S02]  /*0a10*/  CCTL.E.C.LDCU.IV.DEEP [UR24] ;  /* 0x0000000018007540 */ /* 0x000ee40009c08000 */
[----:B---3--:R5:W-:Y:S01]  /*0a20*/  UTMACCTL.IV [UR24] ;  /* 0x00000000180079b9 */ /* 0x008be20008000000 */
[----:B------:R-:W-:Y:S01]  /*0a30*/  NOP ;  /* 0x0000000000007918 */ /* 0x000fe20000000000 */
.L_x_18:
[----:B------:R-:W-:Y:S05]  /*0a40*/  @P0 BRA `(.L_x_19) ;  /* 0x00000000000c0947 */ /* 0x000fea0003800000 */
[----:B------:R0:W-:Y:S01]  /*0a50*/  UTMACMDFLUSH ;  /* 0x00000000000079b7 */ /* 0x0001e20000000000 */
[----:B------:R-:W-:Y:S05]  /*0a60*/  @P0 BRA `(.L_x_19) ;  /* 0x0000000000040947 */ /* 0x000fea0003800000 */
[----:B------:R-:W-:-:S04]  /*0a70*/  DEPBAR.LE SB0, 0x0 ;  /* 0x000080000000791a */ /* 0x000fc80000000000 */
.L_x_19:
[----:B------:R-:W-:Y:S05]  /*0a80*/  WARPSYNC.ALL ;  /* 0x0000000000007948 */ /* 0x000fea0003800000 */
[----:B------:R-:W-:Y:S01]  /*0a90*/  NOP ;  /* 0x0000000000007918 */ /* 0x000fe20000000000 */
[----:B--2---:R-:W-:Y:S06]  /*0aa0*/  BAR.SYNC.DEFER_BLOCKING 0x0 ;  /* 0x0000000000007b1d */ /* 0x004fec0000010000 */
[----:B------:R-:W-:Y:S02]  /*0ab0*/  BSSY.RECONVERGENT B1, `(.L_x_20) ;  /* 0x000000b000017945 */ /* 0x000fe40003800200 */
[----:B------:R-:W-:Y:S06]  /*0ac0*/  BAR.SYNC.DEFER_BLOCKING 0x0 ;  /* 0x0000000000007b1d */ /* 0x000fec0000010000 */
[----:B------:R2:W-:Y:S01]  /*0ad0*/  @!P0 STS [R7], RZ ;  /* 0x000000ff07008388 */ /* 0x0005e20000000800 */
[----:B------:R-:W-:Y:S01]  /*0ae0*/  NOP ;  /* 0x0000000000007918 */ /* 0x000fe20000000000 */
[----:B------:R-:W-:Y:S05]  /*0af0*/  @P3 BRA `(.L_x_21) ;  /* 0x0000000000183947 */ /* 0x000fea0003800000 */
[----:B---34-:R-:W3:Y:S01]  /*0b00*/  LDS R3, [UR8+0x8] ;  /* 0x00000808ff037984 */ /* 0x018ee20008000800 */
[----:B-----5:R-:W4:Y:S01]  /*0b10*/  LDC.64 R8, c[0x0][0x388] ;  /* 0x0000e200ff087b82 */ /* 0x020f220000000a00 */
[----:B------:R-:W-:Y:S02]  /*0b20*/  IMAD.MOV.U32 R4, RZ, RZ, 0x70 ;  /* 0x00000070ff047424 */ /* 0x000fe400078e00ff */
[----:B----4-:R4:W-:Y:S03]  /*0b30*/  STS.64 [UR8], R8 ;  /* 0x00000008ff007988 */ /* 0x0109e60008000a08 */
[----:B---3--:R-:W-:-:S05]  /*0b40*/  LOP3.LUT R3, R3, 0x10, R4, 0xd8, !PT ;  /* 0x0000001003037812 */ /* 0x008fca00078ed804 */
[----:B------:R4:W-:Y:S02]  /*0b50*/  STS [UR8+0x8], R3 ;  /* 0x00000803ff007988 */ /* 0x0009e40008000808 */
.L_x_21:
[----:B-----5:R-:W-:Y:S05]  /*0b60*/  BSYNC.RECONVERGENT B1 ;  /* 0x0000000000017941 */ /* 0x020fea0003800200 */
.L_x_20:
[----:B------:R-:W-:Y:S04]  /*0b70*/  BSSY.RECONVERGENT B2, `(.L_x_22) ;  /* 0x000000f000027945 */ /* 0x000fe80003800200 */
[----:B------:R-:W-:Y:S04]  /*0b80*/  BSSY.RELIABLE B1, `(.L_x_23) ;  /* 0x000000c000017945 */ /* 0x000fe80003800100 */
[----:B------:R-:W-:Y:S05]  /*0b90*/  @P3 BRA `(.L_x_24) ;  /* 0x0000000000283947 */ /* 0x000fea0003800000 */
[----:B---34-:R-:W3:Y:S01]  /*0ba0*/  LDS R3, [UR8+0x34] ;  /* 0x00003408ff037984 */ /* 0x018ee20008000800 */
[----:B------:R-:W-:Y:S01]  /*0bb0*/  IMAD.MOV.U32 R4, RZ, RZ, 0x3f000000 ;  /* 0x3f000000ff047424 */ /* 0x000fe200078e00ff */
[----:B------:R-:W-:Y:S05]  /*0bc0*/  @P3 BREAK.RELIABLE B1 ;  /* 0x0000000000013942 */ /* 0x000fea0003800100 */
[----:B---3--:R-:W-:-:S05]  /*0bd0*/  LOP3.LUT R3, R3, 0xff000000, R4, 0xb8, !PT ;  /* 0xff00000003037812 */ /* 0x008fca00078eb804 */
[----:B------:R3:W-:Y:S01]  /*0be0*/  STS [UR8+0x34], R3 ;  /* 0x00003403ff007988 */ /* 0x0007e20008000808 */
[----:B------:R-:W-:Y:S05]  /*0bf0*/  @P3 BRA `(.L_x_25) ;  /* 0x0000000000183947 */ /* 0x000fea0003800000 */
[----:B---3--:R-:W3:Y:S01]  /*0c00*/  LDS R3, [UR8+0x38] ;  /* 0x00003808ff037984 */ /* 0x008ee20008000800 */
[----:B------:R-:W-:-:S05]  /*0c10*/  IMAD.MOV.U32 R4, RZ, RZ, 0x3f ;  /* 0x0000003fff047424 */ /* 0x000fca00078e00ff */
[----:B---3--:R-:W-:-:S05]  /*0c20*/  LOP3.LUT R3, R3, 0xff, R4, 0xb8, !PT ;  /* 0x000000ff03037812 */ /* 0x008fca00078eb804 */
[----:B------:R5:W-:Y:S02]  /*0c30*/  STS [UR8+0x38], R3 ;  /* 0x00003803ff007988 */ /* 0x000be40008000808 */
.L_x_24:
[----:B------:R-:W-:Y:S05]  /*0c40*/  BSYNC.RELIABLE B1 ;  /* 0x0000000000017941 */ /* 0x000fea0003800100 */
.L_x_23:
[----:B------:R2:W-:Y:S02]  /*0c50*/  @!P3 STS [UR8+0x20], R11 ;  /* 0x0000200bff00b988 */ /* 0x0005e40008000808 */
.L_x_25:
[----:B------:R-:W-:Y:S05]  /*0c60*/  BSYNC.RECONVERGENT B2 ;  /* 0x0000000000027941 */ /* 0x000fea0003800200 */
.L_x_22:
[----:B------:R-:W-:Y:S05]  /*0c70*/  WARPSYNC.ALL ;  /* 0x0000000000007948 */ /* 0x000fea0003800000 */
[----:B------:R-:W-:Y:S01]  /*0c80*/  NOP ;  /* 0x0000000000007918 */ /* 0x000fe20000000000 */
[----:B---345:R-:W3:Y:S01]  /*0c90*/  LDC R3, c[0x0][0x39c] ;  /* 0x0000e700ff037b82 */ /* 0x038ee20000000800 */
[----:B------:R-:W-:Y:S01]  /*0ca0*/  BSSY.RECONVERGENT B2, `(.L_x_26) ;  /* 0x0000010000027945 */ /* 0x000fe20003800200 */
[----:B---3--:R-:W-:-:S05]  /*0cb0*/  VIADD R3, R3, 0xffffffff ;  /* 0xffffffff03037836 */ /* 0x008fca0000000000 */
[----:B------:R3:W-:Y:S01]  /*0cc0*/  @!P3 STS [UR8+0x24], R3 ;  /* 0x00002403ff00b988 */ /* 0x0007e20008000808 */
[----:B------:R-:W-:Y:S05]  /*0cd0*/  @P3 BRA `(.L_x_27) ;  /* 0x0000000000303947 */ /* 0x000fea0003800000 */
[----:B------:R-:W4:Y:S01]  /*0ce0*/  LDS R5, [UR8+0x34] ;  /* 0x00003408ff057984 */ /* 0x000f220008000800 */
[----:B------:R-:W5:Y:S03]  /*0cf0*/  LDC.64 R8, c[0x0][0x3b0] ;  /* 0x0000ec00ff087b82 */ /* 0x000f660000000a00 */
[----:B------:R-:W2:Y:S01]  /*0d00*/  LDS R4, [UR8+0x1c] ;  /* 0x00001c08ff047984 */ /* 0x000ea20008000800 */
[C---:B-----5:R-:W-:Y:S01]  /*0d10*/  SHF.L.U64.HI R9, R8.reuse, 0x1, R9 ;  /* 0x0000000108097819 */ /* 0x060fe20000010209 */
[----:B------:R-:W-:-:S03]  /*0d20*/  IMAD.SHL.U32 R8, R8, 0x2, RZ ;  /* 0x0000000208087824 */ /* 0x000fc600078e00ff */
[--C-:B--2---:R-:W-:Y:S02]  /*0d30*/  SHF.R.U32.HI R11, RZ, 0x4, R9.reuse ;  /* 0x00000004ff0b7819 */ /* 0x104fe40000011609 */
[----:B------:R-:W-:-:S05]  /*0d40*/  SHF.R.U64 R8, R8, 0x4, R9 ;  /* 0x0000000408087819 */ /* 0x000fca0000001209 */
[----:B------:R5:W-:Y:S01]  /*0d50*/  STS [UR8+0xc], R8 ;  /* 0x00000c08ff007988 */ /* 0x000be20008000808 */
[----:B----4-:R-:W-:Y:S02]  /*0d60*/  LOP3.LUT R5, R5, 0x7, RZ, 0xb8, !PT ;  /* 0x0000000705057812 */ /* 0x010fe400078eb8ff */
[----:B------:R-:W-:-:S03]  /*0d70*/  LOP3.LUT R4, R4, 0xf, R11, 0xb8, !PT ;  /* 0x0000000f04047812 */ /* 0x000fc600078eb80b */
[----:B------:R5:W-:Y:S04]  /*0d80*/  STS [UR8+0x34], R5 ;  /* 0x00003405ff007988 */ /* 0x000be80008000808 */
[----:B------:R5:W-:Y:S02]  /*0d90*/  STS [UR8+0x1c], R4 ;  /* 0x00001c04ff007988 */ /* 0x000be40008000808 */
.L_x_27:
[----:B------:R-:W-:Y:S05]  /*0da0*/  BSYNC.RECONVERGENT B2 ;  /* 0x0000000000027941 */ /* 0x000fea0003800200 */
.L_x_26:
[----:B------:R-:W-:Y:S04]  /*0db0*/  BSSY.RECONVERGENT B3, `(.L_x_28) ;  /* 0x000001a000037945 */ /* 0x000fe80003800200 */
[----:B------:R-:W-:Y:S04]  /*0dc0*/  BSSY.RELIABLE B2, `(.L_x_29) ;  /* 0x0000015000027945 */ /* 0x000fe80003800100 */
[----:B------:R-:W-:Y:S05]  /*0dd0*/  @P3 BRA `(.L_x_30) ;  /* 0x0000000000203947 */ /* 0x000fea0003800000 */
[----:B-----5:R-:W4:Y:S02]  /*0de0*/  LDS R4, [UR8+0x34] ;  /* 0x00003408ff047984 */ /* 0x020f240008000800 */
[----:B----4-:R-:W-:-:S05]  /*0df0*/  LOP3.LUT R4, R4, 0x38, RZ, 0xb8, !PT ;  /* 0x0000003804047812 */ /* 0x010fca00078eb8ff */
[----:B------:R4:W-:Y:S01]  /*0e00*/  STS [UR8+0x34], R4 ;  /* 0x00003404ff007988 */ /* 0x0009e20008000808 */
[----:B------:R-:W-:Y:S05]  /*0e10*/  @P3 BRA `(.L_x_31) ;  /* 0x0000000000203947 */ /* 0x000fea0003800000 */
[----:B----4-:R-:W4:Y:S01]  /*0e20*/  LDS R4, [UR8+0x8] ;  /* 0x00000808ff047984 */ /* 0x010f220008000800 */
[----:B------:R-:W-:-:S05]  /*0e30*/  IMAD.MOV.U32 R5, RZ, RZ, 0x780 ;  /* 0x00000780ff057424 */ /* 0x000fca00078e00ff */
[----:B----4-:R-:W-:-:S05]  /*0e40*/  LOP3.LUT R4, R4, 0x500, R5, 0xd8, !PT ;  /* 0x0000050004047812 */ /* 0x010fca00078ed805 */
[----:B------:R4:W-:Y:S02]  /*0e50*/  STS [UR8+0x8], R4 ;  /* 0x00000804ff007988 */ /* 0x0009e40008000808 */
.L_x_30:
[----:B------:R-:W-:Y:S05]  /*0e60*/  @P3 BRA `(.L_x_32) ;  /* 0x0000000000283947 */ /* 0x000fea0003800000 */
[----:B----45:R-:W4:Y:S02]  /*0e70*/  LDS R4, [UR8+0x8] ;  /* 0x00000808ff047984 */ /* 0x030f240008000800 */
[----:B----4-:R-:W-:-:S05]  /*0e80*/  LOP3.LUT R4, R4, 0x1800, RZ, 0xb8, !PT ;  /* 0x0000180004047812 */ /* 0x010fca00078eb8ff */
[----:B------:R5:W-:Y:S02]  /*0e90*/  STS [UR8+0x8], R4 ;  /* 0x00000804ff007988 */ /* 0x000be40008000808 */
.L_x_31:
[----:B------:R-:W-:Y:S05]  /*0ea0*/  @P3 BREAK.RELIABLE B2 ;  /* 0x0000000000023942 */ /* 0x000fea0003800100 */
[----:B------:R-:W-:Y:S05]  /*0eb0*/  @P3 BRA `(.L_x_33) ;  /* 0x0000000000243947 */ /* 0x000fea0003800000 */
[----:B----45:R-:W4:Y:S01]  /*0ec0*/  LDS R4, [UR8+0x8] ;  /* 0x00000808ff047984 */ /* 0x030f220008000800 */
[----:B------:R-:W-:-:S05]  /*0ed0*/  IMAD.MOV.U32 R5, RZ, RZ, 0x6000 ;  /* 0x00006000ff057424 */ /* 0x000fca00078e00ff */
[----:B----4-:R-:W-:-:S04]  /*0ee0*/  LOP3.LUT R4, R4, 0x6000, R5, 0xd8, !PT ;  /* 0x0000600004047812 */ /* 0x010fc800078ed805 */
[----:B------:R-:W-:-:S05]  /*0ef0*/  LOP3.LUT R4, R4, 0x400000, RZ, 0xb8, !PT ;  /* 0x0040000004047812 */ /* 0x000fca00078eb8ff */
[----:B------:R4:W-:Y:S02]  /*0f00*/  STS [UR8+0x8], R4 ;  /* 0x00000804ff007988 */ /* 0x0009e40008000808 */
.L_x_32:
[----:B------:R-:W-:Y:S05]  /*0f10*/  BSYNC.RELIABLE B2 ;  /* 0x0000000000027941 */ /* 0x000fea0003800100 */
.L_x_29:
[----:B----45:R-:W4:Y:S02]  /*0f20*/  @!P3 LDS R4, [UR8+0x8] ;  /* 0x00000808ff04b984 */ /* 0x030f240008000800 */
[----:B----4-:R-:W-:-:S05]  /*0f30*/  @!P3 LOP3.LUT R4, R4, 0x8000, RZ, 0xb8, !PT ;  /* 0x000080000404b812 */ /* 0x010fca00078eb8ff */
[----:B------:R4:W-:Y:S02]  /*0f40*/  @!P3 STS [UR8+0x8], R4 ;  /* 0x00000804ff00b988 */ /* 0x0009e40008000808 */
.L_x_33:
[----:B------:R-:W-:Y:S05]  /*0f50*/  BSYNC.RECONVERGENT B3 ;  /* 0x0000000000037941 */ /* 0x000fea0003800200 */
.L_x_28:
[----:B------:R-:W-:Y:S05]  /*0f60*/  WARPSYNC.ALL ;  /* 0x0000000000007948 */ /* 0x000fea0003800000 */
[----:B------:R-:W-:Y:S01]  /*0f70*/  NOP ;  /* 0x0000000000007918 */ /* 0x000fe20000000000 */
[----:B------:R-:W-:-:S04]  /*0f80*/  UIADD3 UR5, UPT, UPT, UR4, 0x80, URZ ;  /* 0x0000008004057890 */ /* 0x000fc8000fffe0ff */
[----:B------:R-:W-:-:S04]  /*0f90*/  UIADD3 UR26, UP0, UPT, UR5, UR20, URZ ;  /* 0x00000014051a7290 */ /* 0x000fc8000ff1e0ff */
[----:B------:R-:W-:Y:S01]  /*0fa0*/  ULEA.HI.X.SX32 UR27, UR5, UR21, 0x1, UP0 ;  /* 0x00000015051b7291 */ /* 0x000fe200080f0eff */
[----:B------:R-:W-:Y:S11]  /*0fb0*/  @P0 BRA `(.L_x_34) ;  /* 0x0000000000300947 */ /* 0x000ff60003800000 */
[----:B----45:R-:W4:Y:S01]  /*0fc0*/  S2R R4, SR_LANEID ;  /* 0x0000000000047919 */ /* 0x030f220000000000 */
[----:B------:R-:W-:Y:S05]  /*0fd0*/  WARPSYNC.ALL ;  /* 0x0000000000007948 */ /* 0x000fea0003800000 */
[----:B------:R-:W-:Y:S01]  /*0fe0*/  NOP ;  /* 0x0000000000007918 */ /* 0x000fe20000000000 */
[----:B----4-:R-:W-:-:S05]  /*0ff0*/  IMAD.SHL.U32 R8, R4, 0x4, RZ ;  /* 0x0000000404087824 */ /* 0x010fca00078e00ff */
[----:B------:R-:W4:Y:S01]  /*1000*/  LDS R9, [R8+UR8] ;  /* 0x0000000808097984 */ /* 0x000f220008000800 */
[----:B------:R-:W-:-:S05]  /*1010*/  IADD3 R4, P1, PT, R8, UR26, RZ ;  /* 0x0000001a08047c10 */ /* 0x000fca000ff3e0ff */
[----:B------:R-:W-:-:S05]  /*1020*/  IMAD.X R5, RZ, RZ, UR27, P1 ;  /* 0x0000001bff057e24 */ /* 0x000fca00088e06ff */
[----:B----4-:R4:W5:Y:S01]  /*1030*/  ATOMG.E.EXCH.STRONG.GPU PT, RZ, [R4], R9 ;  /* 0x0000000904ff73a8 */ /* 0x01096200041ee100 */
[----:B------:R-:W-:-:S04]  /*1040*/  DEPBAR {5,4,3,2,1,0} ;  /* 0x0000003f0000791a */ /* 0x000fc80000000000 */
[----:B------:R-:W2:Y:S02]  /*1050*/  CCTL.E.C.LDCU.IV.DEEP [UR26] ;  /* 0x000000001a007540 */ /* 0x000ea40009c08000 */
[----:B--2---:R4:W-:Y:S01]  /*1060*/  UTMACCTL.IV [UR26] ;  /* 0x000000001a0079b9 */ /* 0x0049e20008000000 */
[----:B------:R-:W-:Y:S01]  /*1070*/  NOP ;  /* 0x0000000000007918 */ /* 0x000fe20000000000 */
.L_x_34:
[----:B------:R-:W-:Y:S05]  /*1080*/  @P0 BRA `(.L_x_35) ;  /* 0x00000000000c0947 */ /* 0x000fea0003800000 */
[----:B------:R0:W-:Y:S01]  /*1090*/  UTMACMDFLUSH ;  /* 0x00000000000079b7 */ /* 0x0001e20000000000 */
[----:B------:R-:W-:Y:S05]  /*10a0*/  @P0 BRA `(.L_x_35) ;  /* 0x0000000000040947 */ /* 0x000fea0003800000 */
[----:B------:R-:W-:-:S04]  /*10b0*/  DEPBAR.LE SB0, 0x0 ;  /* 0x000080000000791a */ /* 0x000fc80000000000 */
.L_x_35:
[----:B------:R-:W-:Y:S05]  /*10c0*/  WARPSYNC.ALL ;  /* 0x0000000000007948 */ /* 0x000fea0003800000 */
[----:B------:R-:W-:Y:S01]  /*10d0*/  NOP ;  /* 0x0000000000007918 */ /* 0x000fe20000000000 */
[----:B-----5:R-:W-:Y:S06]  /*10e0*/  BAR.SYNC.DEFER_BLOCKING 0x0 ;  /* 0x0000000000007b1d */ /* 0x020fec0000010000 */
[----:B------:R-:W-:Y:S02]  /*10f0*/  BSSY.RECONVERGENT B3, `(.L_x_36) ;  /* 0x000000b000037945 */ /* 0x000fe40003800200 */
[----:B------:R-:W-:Y:S06]  /*1100*/  BAR.SYNC.DEFER_BLOCKING 0x0 ;  /* 0x0000000000007b1d */ /* 0x000fec0000010000 */
[----:B------:R5:W-:Y:S01]  /*1110*/  @!P0 STS [R7], RZ ;  /* 0x000000ff07008388 */ /* 0x000be20000000800 */
[----:B------:R-:W-:Y:S01]  /*1120*/  NOP ;  /* 0x0000000000007918 */ /* 0x000fe20000000000 */
[----:B------:R-:W-:Y:S05]  /*1130*/  @P3 BRA `(.L_x_37) ;  /* 0x0000000000183947 */ /* 0x000fea0003800000 */
[----:B----4-:R-:W4:Y:S01]  /*1140*/  LDS R4, [UR8+0x8] ;  /* 0x00000808ff047984 */ /* 0x010f220008000800 */
[----:B------:R-:W2:Y:S01]  /*1150*/  LDC.64 R8, c[0x0][0x390] ;  /* 0x0000e400ff087b82 */ /* 0x000ea20000000a00 */
[----:B------:R-:W-:Y:S02]  /*1160*/  IMAD.MOV.U32 R5, RZ, RZ, 0x70 ;  /* 0x00000070ff057424 */ /* 0x000fe400078e00ff */
[----:B--2---:R2:W-:Y:S03]  /*1170*/  STS.64 [UR8], R8 ;  /* 0x00000008ff007988 */ /* 0x0045e60008000a08 */
[----:B----4-:R-:W-:-:S05]  /*1180*/  LOP3.LUT R4, R4, 0x10, R5, 0xd8, !PT ;  /* 0x0000001004047812 */ /* 0x010fca00078ed805 */
[----:B------:R2:W-:Y:S02]  /*1190*/  STS [UR8+0x8], R4 ;  /* 0x00000804ff007988 */ /* 0x0005e40008000808 */
.L_x_37:
[----:B----4-:R-:W-:Y:S05]  /*11a0*/  BSYNC.RECONVERGENT B3 ;  /* 0x0000000000037941 */ /* 0x010fea0003800200 */
.L_x_36:
[----:B------:R-:W-:Y:S04]  /*11b0*/  BSSY.RECONVERGENT B4, `(.L_x_38) ;  /* 0x0000011000047945 */ /* 0x000fe80003800200 */
[----:B------:R-:W-:Y:S04]  /*11c0*/  BSSY.RELIABLE B3, `(.L_x_39) ;  /* 0x000000e000037945 */ /* 0x000fe80003800100 */
[----:B------:R-:W-:Y:S05]  /*11d0*/  @P3 BRA `(.L_x_40) ;  /* 0x0000000000243947 */ /* 0x000fea0003800000 */
[----:B--2---:R-:W2:Y:S01]  /*11e0*/  LDS R4, [UR8+0x34] ;  /* 0x00003408ff047984 */ /* 0x004ea20008000800 */
[----:B------:R-:W-:-:S05]  /*11f0*/  IMAD.MOV.U32 R5, RZ, RZ, 0x3f000000 ;  /* 0x3f000000ff057424 */ /* 0x000fca00078e00ff */
[----:B--2---:R-:W-:-:S05]  /*1200*/  LOP3.LUT R4, R4, 0xff000000, R5, 0xb8, !PT ;  /* 0xff00000004047812 */ /* 0x004fca00078eb805 */
[----:B------:R2:W-:Y:S01]  /*1210*/  STS [UR8+0x34], R4 ;  /* 0x00003404ff007988 */ /* 0x0005e20008000808 */
[----:B------:R-:W-:Y:S05]  /*1220*/  @P3 BRA `(.L_x_41) ;  /* 0x00000000001c3947 */ /* 0x000fea0003800000 */
[----:B--2---:R-:W2:Y:S01]  /*1230*/  LDS R4, [UR8+0x38] ;  /* 0x00003808ff047984 */ /* 0x004ea20008000800 */
[----:B------:R-:W-:-:S05]  /*1240*/  IMAD.MOV.U32 R5, RZ, RZ, 0x3f ;  /* 0x0000003fff057424 */ /* 0x000fca00078e00ff */
[----:B--2---:R-:W-:-:S05]  /*1250*/  LOP3.LUT R4, R4, 0xff, R5, 0xb8, !PT ;  /* 0x000000ff04047812 */ /* 0x004fca00078eb805 */
[----:B------:R4:W-:Y:S02]  /*1260*/  STS [UR8+0x38], R4 ;  /* 0x00003804ff007988 */ /* 0x0009e40008000808 */
.L_x_40:
[----:B------:R-:W-:Y:S05]  /*1270*/  @P3 BREAK.RELIABLE B3 ;  /* 0x0000000000033942 */ /* 0x000fea0003800100 */
[----:B------:R-:W-:Y:S05]  /*1280*/  @P3 BRA `(.L_x_42) ;  /* 0x00000000000c3947 */ /* 0x000fea0003800000 */
[----:B------:R2:W-:Y:S02]  /*1290*/  STS [UR8+0x20], R3 ;  /* 0x00002003ff007988 */ /* 0x0005e40008000808 */
.L_x_41:
[----:B------:R-:W-:Y:S05]  /*12a0*/  BSYNC.RELIABLE B3 ;  /* 0x0000000000037941 */ /* 0x000fea0003800100 */
.L_x_39:
[----:B------:R2:W-:Y:S02]  /*12b0*/  @!P3 STS [UR8+0x24], R2 ;  /* 0x00002402ff00b988 */ /* 0x0005e40008000808 */
.L_x_42:
[----:B------:R-:W-:Y:S05]  /*12c0*/  BSYNC.RECONVERGENT B4 ;  /* 0x0000000000047941 */ /* 0x000fea0003800200 */
.L_x_38:
[----:B------:R-:W-:Y:S05]  /*12d0*/  WARPSYNC.ALL ;  /* 0x0000000000007948 */ /* 0x000fea0003800000 */
[----:B------:R-:W-:Y:S01]  /*12e0*/  NOP ;  /* 0x0000000000007918 */ /* 0x000fe20000000000 */
[----:B------:R-:W-:Y:S04]  /*12f0*/  BSSY.RECONVERGENT B4, `(.L_x_43) ;  /* 0x000000e000047945 */ /* 0x000fe80003800200 */
[----:B------:R-:W-:Y:S05]  /*1300*/  @P3 BRA `(.L_x_44) ;  /* 0x0000000000303947 */ /* 0x000fea0003800000 */
[----:B--23--:R-:W2:Y:S01]  /*1310*/  LDS R3, [UR8+0x34] ;  /* 0x00003408ff037984 */ /* 0x00cea20008000800 */
[----:B----4-:R-:W3:Y:S03]  /*1320*/  LDC.64 R4, c[0x0][0x3b8] ;  /* 0x0000ee00ff047b82 */ /* 0x010ee60000000a00 */
[----:B------:R-:W4:Y:S01]  /*1330*/  LDS R2, [UR8+0x1c] ;  /* 0x00001c08ff027984 */ /* 0x000f220008000800 */
[C---:B---3--:R-:W-:Y:S01]  /*1340*/  SHF.L.U64.HI R5, R4.reuse, 0x1, R5 ;  /* 0x0000000104057819 */ /* 0x048fe20000010205 */
[----:B------:R-:W-:-:S03]  /*1350*/  IMAD.SHL.U32 R4, R4, 0x2, RZ ;  /* 0x0000000204047824 */ /* 0x000fc600078e00ff */
[--C-:B-----5:R-:W-:Y:S02]  /*1360*/  SHF.R.U32.HI R7, RZ, 0x4, R5.reuse ;  /* 0x00000004ff077819 */ /* 0x120fe40000011605 */
[----:B------:R-:W-:-:S05]  /*1370*/  SHF.R.U64 R4, R4, 0x4, R5 ;  /* 0x0000000404047819 */ /* 0x000fca0000001205 */
[----:B------:R3:W-:Y:S01]  /*1380*/  STS [UR8+0xc], R4 ;  /* 0x00000c04ff007988 */ /* 0x0007e20008000808 */
[----:B--2---:R-:W-:Y:S02]  /*1390*/  LOP3.LUT R3, R3, 0x7, RZ, 0xb8, !PT ;  /* 0x0000000703037812 */ /* 0x004fe400078eb8ff */
[----:B----4-:R-:W-:-:S03]  /*13a0*/  LOP3.LUT R2, R2, 0xf, R7, 0xb8, !PT ;  /* 0x0000000f02027812 */ /* 0x010fc600078eb807 */
[----:B------:R3:W-:Y:S04]  /*13b0*/  STS [UR8+0x34], R3 ;  /* 0x00003403ff007988 */ /* 0x0007e80008000808 */
[----:B------:R3:W-:Y:S02]  /*13c0*/  STS [UR8+0x1c], R2 ;  /* 0x00001c02ff007988 */ /* 0x0007e40008000808 */
.L_x_44:
[----:B------:R-:W-:Y:S05]  /*13d0*/  BSYNC.RECONVERGENT B4 ;  /* 0x0000000000047941 */ /* 0x000fea0003800200 */
.L_x_43:
[----:B------:R-:W-:Y:S04]  /*13e0*/  BSSY.RECONVERGENT B5, `(.L_x_45) ;  /* 0x000001a000057945 */ /* 0x000fe80003800200 */
[----:B------:R-:W-:Y:S04]  /*13f0*/  BSSY.RELIABLE B4, `(.L_x_46) ;  /* 0x0000015000047945 */ /* 0x000fe80003800100 */
[----:B------:R-:W-:Y:S05]  /*1400*/  @P3 BRA `(.L_x_47) ;  /* 0x0000000000203947 */ /* 0x000fea0003800000 */
[----:B--23--:R-:W2:Y:S02]  /*1410*/  LDS R2, [UR8+0x34] ;  /* 0x00003408ff027984 */ /* 0x00cea40008000800 */
[----:B--2---:R-:W-:-:S05]  /*1420*/  LOP3.LUT R2, R2, 0x38, RZ, 0xb8, !PT ;  /* 0x0000003802027812 */ /* 0x004fca00078eb8ff */
[----:B------:R2:W-:Y:S01]  /*1430*/  STS [UR8+0x34], R2 ;  /* 0x00003402ff007988 */ /* 0x0005e20008000808 */
[----:B------:R-:W-:Y:S05]  /*1440*/  @P3 BRA `(.L_x_48) ;  /* 0x0000000000203947 */ /* 0x000fea0003800000 */
[----:B--2---:R-:W2:Y:S01]  /*1450*/  LDS R2, [UR8+0x8] ;  /* 0x00000808ff027984 */ /* 0x004ea20008000800 */
[----:B------:R-:W-:-:S05]  /*1460*/  IMAD.MOV.U32 R3, RZ, RZ, 0x780 ;  /* 0x00000780ff037424 */ /* 0x000fca00078e00ff */
[----:B--2---:R-:W-:-:S05]  /*1470*/  LOP3.LUT R2, R2, 0x500, R3, 0xd8, !PT ;  /* 0x0000050002027812 */ /* 0x004fca00078ed803 */
[----:B------:R2:W-:Y:S02]  /*1480*/  STS [UR8+0x8], R2 ;  /* 0x00000802ff007988 */ /* 0x0005e40008000808 */
.L_x_47:
[----:B------:R-:W-:Y:S05]  /*1490*/  @P3 BRA `(.L_x_49) ;  /* 0x0000000000283947 */ /* 0x000fea0003800000 */
[----:B--23--:R-:W2:Y:S02]  /*14a0*/  LDS R2, [UR8+0x8] ;  /* 0x00000808ff027984 */ /* 0x00cea40008000800 */
[----:B--2---:R-:W-:-:S05]  /*14b0*/  LOP3.LUT R2, R2, 0x1800, RZ, 0xb8, !PT ;  /* 0x0000180002027812 */ /* 0x004fca00078eb8ff */
[----:B------:R3:W-:Y:S02]  /*14c0*/  STS [UR8+0x8], R2 ;  /* 0x00000802ff007988 */ /* 0x0007e40008000808 */
.L_x_48:
[----:B------:R-:W-:Y:S05]  /*14d0*/  @P3 BREAK.RELIABLE B4 ;  /* 0x0000000000043942 */ /* 0x000fea0003800100 */
[----:B------:R-:W-:Y:S05]  /*14e0*/  @P3 BRA `(.L_x_50) ;  /* 0x0000000000243947 */ /* 0x000fea0003800000 */
[----:B--23--:R-:W2:Y:S01]  /*14f0*/  LDS R2, [UR8+0x8] ;  /* 0x00000808ff027984 */ /* 0x00cea20008000800 */
[----:B------:R-:W-:-:S05]  /*1500*/  IMAD.MOV.U32 R3, RZ, RZ, 0x6000 ;  /* 0x00006000ff037424 */ /* 0x000fca00078e00ff */
[----:B--2---:R-:W-:-:S04]  /*1510*/  LOP3.LUT R2, R2, 0x6000, R3, 0xd8, !PT ;  /* 0x0000600002027812 */ /* 0x004fc800078ed803 */
[----:B------:R-:W-:-:S05]  /*1520*/  LOP3.LUT R2, R2, 0x400000, RZ, 0xb8, !PT ;  /* 0x0040000002027812 */ /* 0x000fca00078eb8ff */
[----:B------:R2:W-:Y:S02]  /*1530*/  STS [UR8+0x8], R2 ;  /* 0x00000802ff007988 */ /* 0x0005e40008000808 */
.L_x_49:
[----:B------:R-:W-:Y:S05]  /*1540*/  BSYNC.RELIABLE B4 ;  /* 0x0000000000047941 */ /* 0x000fea0003800100 */
.L_x_46:
[----:B--23--:R-:W2:Y:S02]  /*1550*/  @!P3 LDS R2, [UR8+0x8] ;  /* 0x00000808ff02b984 */ /* 0x00cea40008000800 */
[----:B--2---:R-:W-:-:S05]  /*1560*/  @!P3 LOP3.LUT R2, R2, 0x8000, RZ, 0xb8, !PT ;  /* 0x000080000202b812 */ /* 0x004fca00078eb8ff */
[----:B------:R2:W-:Y:S02]  /*1570*/  @!P3 STS [UR8+0x8], R2 ;  /* 0x00000802ff00b988 */ /* 0x0005e40008000808 */
.L_x_50:
[----:B------:R-:W-:Y:S05]  /*1580*/  BSYNC.RECONVERGENT B5 ;  /* 0x0000000000057941 */ /* 0x000fea0003800200 */
.L_x_45:
[----:B------:R-:W-:Y:S05]  /*1590*/  WARPSYNC.ALL ;  /* 0x0000000000007948 */ /* 0x000fea0003800000 */
[----:B------:R-:W-:Y:S01]  /*15a0*/  NOP ;  /* 0x0000000000007918 */ /* 0x000fe20000000000 */
[----:B------:R-:W-:-:S04]  /*15b0*/  UIADD3 UR4, UPT, UPT, UR4, 0x100, URZ ;  /* 0x0000010004047890 */ /* 0x000fc8000fffe0ff */
[----:B------:R-:W-:-:S04]  /*15c0*/  UIADD3 UR20, UP0, UPT, UR4, UR20, URZ ;  /* 0x0000001404147290 */ /* 0x000fc8000ff1e0ff */
[----:B------:R-:W-:Y:S01]  /*15d0*/  ULEA.HI.X.SX32 UR21, UR4, UR21, 0x1, UP0 ;  /* 0x0000001504157291 */ /* 0x000fe200080f0eff */
[----:B------:R-:W-:Y:S11]  /*15e0*/  @P0 BRA `(.L_x_51) ;  /* 0x0000000000300947 */ /* 0x000ff60003800000 */
[----:B--23--:R-:W2:Y:S01]  /*15f0*/  S2R R2, SR_LANEID ;  /* 0x0000000000027919 */ /* 0x00cea20000000000 */
[----:B------:R-:W-:Y:S05]  /*1600*/  WARPSYNC.ALL ;  /* 0x0000000000007948 */ /* 0x000fea0003800000 */
[----:B------:R-:W-:Y:S01]  /*1610*/  NOP ;  /* 0x0000000000007918 */ /* 0x000fe20000000000 */
[----:B--2-4-:R-:W-:-:S05]  /*1620*/  IMAD.SHL.U32 R4, R2, 0x4, RZ ;  /* 0x0000000402047824 */ /* 0x014fca00078e00ff */
[----:B------:R-:W2:Y:S01]  /*1630*/  LDS R5, [R4+UR8] ;  /* 0x0000000804057984 */ /* 0x000ea20008000800 */
[----:B------:R-:W-:-:S05]  /*1640*/  IADD3 R2, P1, PT, R4, UR20, RZ ;  /* 0x0000001404027c10 */ /* 0x000fca000ff3e0ff */
[----:B------:R-:W-:-:S05]  /*1650*/  IMAD.X R3, RZ, RZ, UR21, P1 ;  /* 0x00000015ff037e24 */ /* 0x000fca00088e06ff */
[----:B--2---:R2:W3:Y:S01]  /*1660*/  ATOMG.E.EXCH.STRONG.GPU PT, RZ, [R2], R5 ;  /* 0x0000000502ff73a8 */ /* 0x0044e200041ee100 */
[----:B------:R-:W-:-:S04]  /*1670*/  DEPBAR {5,4,3,2,1,0} ;  /* 0x0000003f0000791a */ /* 0x000fc80000000000 */
[----:B------:R-:W4:Y:S02]  /*1680*/  CCTL.E.C.LDCU.IV.DEEP [UR20] ;  /* 0x0000000014007540 */ /* 0x000f240009c08000 */
[----:B----4-:R2:W-:Y:S01]  /*1690*/  UTMACCTL.IV [UR20] ;  /* 0x00000000140079b9 */ /* 0x0105e20008000000 */
[----:B------:R-:W-:Y:S01]  /*16a0*/  NOP ;  /* 0x0000000000007918 */ /* 0x000fe20000000000 */
.L_x_51:
[----:B------:R-:W-:Y:S05]  /*16b0*/  @P0 BRA `(.L_x_52) ;  /* 0x00000000000c0947 */ /* 0x000fea0003800000 */
[----:B------:R0:W-:Y:S01]  /*16c0*/  UTMACMDFLUSH ;  /* 0x00000000000079b7 */ /* 0x0001e20000000000 */
[----:B------:R-:W-:Y:S05]  /*16d0*/  @P0 BRA `(.L_x_52) ;  /* 0x0000000000040947 */ /* 0x000fea0003800000 */
[----:B------:R-:W-:-:S04]  /*16e0*/  DEPBAR.LE SB0, 0x0 ;  /* 0x000080000000791a */ /* 0x000fc80000000000 */
.L_x_52:
[----:B------:R-:W-:Y:S05]  /*16f0*/  WARPSYNC.ALL ;  /* 0x0000000000007948 */ /* 0x000fea0003800000 */
[----:B------:R-:W-:Y:S01]  /*1700*/  NOP ;  /* 0x0000000000007918 */ /* 0x000fe20000000000 */
[----:B---3--:R-:W-:Y:S01]  /*1710*/  BAR.SYNC.DEFER_BLOCKING 0x0 ;  /* 0x0000000000007b1d */ /* 0x008fe20000010000 */
[----:B--2---:R-:W-:Y:S01]  /*1720*/  SHF.R.U32.HI R2, RZ, 0x5, R0 ;  /* 0x00000005ff027819 */ /* 0x004fe20000011600 */
[----:B------:R-:W-:-:S03]  /*1730*/  UIADD3 UR12, UPT, UPT, UR8, 0x10020, URZ ;  /* 0x00010020080c7890 */ /* 0x000fc6000fffe0ff */
[----:B------:R-:W-:Y:S01]  /*1740*/  R2UR UR22, R2 ;  /* 0x00000000021672ca */ /* 0x000fe200000e0000 */
[----:B------:R-:W-:Y:S01]  /*1750*/  VOTEU.ALL UP0, P3 ;  /* 0x0000000000ff7886 */ /* 0x000fe20001800000 */
[----:B------:R-:W-:Y:S01]  /*1760*/  UMOV UR4, 0x1 ;  /* 0x0000000100047882 */ /* 0x000fe20000000000 */
[----:B------:R-:W-:Y:S01]  /*1770*/  VOTEU.ALL UP1, P3 ;  /* 0x0000000000ff7886 */ /* 0x000fe20001820000 */
[----:B------:R-:W-:Y:S02]  /*1780*/  BSSY.RECONVERGENT B5, `(.L_x_53) ;  /* 0x0000018000057945 */ /* 0x000fe40003800200 */
[----:B------:R-:W-:-:S04]  /*1790*/  @!UP0 UIADD3 UR10, UPT, UPT, -UR4, 0x100000, URZ ;  /* 0x00100000040a8890 */ /* 0x000fc8000fffe1ff */
[----:B------:R-:W-:Y:S02]  /*17a0*/  @!UP0 USHF.L.U32 UR11, UR10, 0xb, URZ ;  /* 0x0000000b0a0b8899 */ /* 0x000fe400080006ff */
[----:B------:R-:W-:Y:S02]  /*17b0*/  @!UP0 USHF.L.U32 UR10, UR10, 0x1, URZ ;  /* 0x000000010a0a8899 */ /* 0x000fe400080006ff */
[----:B------:R-:W-:-:S04]  /*17c0*/  @!UP0 UIADD3 UR4, UPT, UPT, -UR4, 0x100000, URZ ;  /* 0x0010000004048890 */ /* 0x000fc8000fffe1ff */
[----:B------:R-:W-:Y:S02]  /*17d0*/  @!UP0 USHF.L.U32 UR5, UR4, 0xb, URZ ;  /* 0x0000000b04058899 */ /* 0x000fe400080006ff */
[----:B------:R-:W-:Y:S01]  /*17e0*/  @!UP0 USHF.L.U32 UR4, UR4, 0x1, URZ ;  /* 0x0000000104048899 */ /* 0x000fe200080006ff */
[----:B------:R-:W-:Y:S01]  /*17f0*/  VOTEU.ALL UP0, P3 ;  /* 0x0000000000ff7886 */ /* 0x000fe20001800000 */
[----:B------:R-:W2:Y:S04]  /*1800*/  FENCE.VIEW.ASYNC.S ;  /* 0x00000000000073c6 */ /* 0x000ea80000000000 */
[----:B--2---:R2:W3:Y:S06]  /*1810*/  @!UP0 SYNCS.EXCH.64 URZ, [UR8+0x10000], UR10 ;  /* 0x0100000a08ff85b2 */ /* 0x0044ec0008000100 */
[----:B------:R2:W3:Y:S02]  /*1820*/  @!UP1 SYNCS.EXCH.64 URZ, [UR8+0x10020], UR4 ;  /* 0x0100200408ff95b2 */ /* 0x0004e40008000100 */
[----:B---3--:R-:W-:Y:S06]  /*1830*/  BAR.SYNC.DEFER_BLOCKING 0x0 ;  /* 0x0000000000007b1d */ /* 0x008fec0000010000 */
[----:B------:R-:W-:Y:S05]  /*1840*/  @P3 BRA `(.L_x_54) ;  /* 0x00000000002c3947 */ /* 0x000fea0003800000 */
[----:B--2---:R-:W-:Y:S02]  /*1850*/  UMOV UR4, 0x1 ;  /* 0x0000000100047882 */ /* 0x004fe40000000000 */
[----:B------:R-:W-:-:S04]  /*1860*/  UIADD3 UR10, UPT, UPT, -UR4, 0x100000, URZ ;  /* 0x00100000040a7890 */ /* 0x000fc8000fffe1ff */
[----:B------:R-:W-:Y:S02]  /*1870*/  USHF.L.U32 UR11, UR10, 0xb, URZ ;  /* 0x0000000b0a0b7899 */ /* 0x000fe400080006ff */
[----:B------:R-:W-:Y:S02]  /*1880*/  USHF.L.U32 UR10, UR10, 0x1, URZ ;  /* 0x000000010a0a7899 */ /* 0x000fe400080006ff */
[----:B------:R-:W-:-:S04]  /*1890*/  UIADD3 UR4, UPT, UPT, -UR4, 0x100000, URZ ;  /* 0x0010000004047890 */ /* 0x000fc8000fffe1ff */
[----:B------:R-:W-:Y:S02]  /*18a0*/  USHF.L.U32 UR5, UR4, 0xb, URZ ;  /* 0x0000000b04057899 */ /* 0x000fe400080006ff */
[----:B------:R-:W-:Y:S01]  /*18b0*/  USHF.L.U32 UR4, UR4, 0x1, URZ ;  /* 0x0000000104047899 */ /* 0x000fe200080006ff */
[----:B------:R-:W2:Y:S03]  /*18c0*/  FENCE.VIEW.ASYNC.S ;  /* 0x00000000000073c6 */ /* 0x000ea60000000000 */
[----:B--2---:R3:W2:Y:S08]  /*18d0*/  SYNCS.EXCH.64 URZ, [UR8+0x10008], UR10 ;  /* 0x0100080a08ff75b2 */ /* 0x0046b00008000100 */
[----:B------:R3:W4:Y:S02]  /*18e0*/  SYNCS.EXCH.64 URZ, [UR8+0x10028], UR4 ;  /* 0x0100280408ff75b2 */ /* 0x0007240008000100 */
[----:B---3--:R-:W-:Y:S01]  /*18f0*/  NOP ;  /* 0x0000000000007918 */ /* 0x008fe20000000000 */
.L_x_54:
[----:B--2---:R-:W-:Y:S05]  /*1900*/  BSYNC.RECONVERGENT B5 ;  /* 0x0000000000057941 */ /* 0x004fea0003800200 */
.L_x_53:
[----:B----4-:R-:W-:Y:S06]  /*1910*/  BAR.SYNC.DEFER_BLOCKING 0x0 ;  /* 0x0000000000007b1d */ /* 0x010fec0000010000 */
[----:B------:R-:W-:Y:S04]  /*1920*/  BSSY.RECONVERGENT B5, `(.L_x_55) ;  /* 0x000000d000057945 */ /* 0x000fe80003800200 */
[----:B------:R-:W-:Y:S05]  /*1930*/  @P3 BRA `(.L_x_56) ;  /* 0x00000000002c3947 */ /* 0x000fea0003800000 */
[----:B------:R-:W-:Y:S02]  /*1940*/  UMOV UR4, 0x1 ;  /* 0x0000000100047882 */ /* 0x000fe40000000000 */
[----:B------:R-:W-:-:S04]  /*1950*/  UIADD3 UR10, UPT, UPT, -UR4, 0x100000, URZ ;  /* 0x00100000040a7890 */ /* 0x000fc8000fffe1ff */
[----:B------:R-:W-:Y:S02]  /*1960*/  USHF.L.U32 UR11, UR10, 0xb, URZ ;  /* 0x0000000b0a0b7899 */ /* 0x000fe400080006ff */
[----:B------:R-:W-:Y:S02]  /*1970*/  USHF.L.U32 UR10, UR10, 0x1, URZ ;  /* 0x000000010a0a7899 */ /* 0x000fe400080006ff */
[----:B------:R-:W-:-:S04]  /*1980*/  UIADD3 UR4, UPT, UPT, -UR4, 0x100000, URZ ;  /* 0x0010000004047890 */ /* 0x000fc8000fffe1ff */
[----:B------:R-:W-:Y:S02]  /*1990*/  USHF.L.U32 UR5, UR4, 0xb, URZ ;  /* 0x0000000b04057899 */ /* 0x000fe400080006ff */
[----:B------:R-:W-:Y:S01]  /*19a0*/  USHF.L.U32 UR4, UR4, 0x1, URZ ;  /* 0x0000000104047899 */ /* 0x000fe200080006ff */
[----:B------:R-:W2:Y:S03]  /*19b0*/  FENCE.VIEW.ASYNC.S ;  /* 0x00000000000073c6 */ /* 0x000ea60000000000 */
[----:B--2---:R2:W3:Y:S08]  /*19c0*/  SYNCS.EXCH.64 URZ, [UR8+0x10010], UR10 ;  /* 0x0100100a08ff75b2 */ /* 0x0044f00008000100 */
[----:B------:R2:W4:Y:S01]  /*19d0*/  SYNCS.EXCH.64 URZ, [UR8+0x10030], UR4 ;  /* 0x0100300408ff75b2 */ /* 0x0005220008000100 */
[----:B------:R-:W-:Y:S01]  /*19e0*/  NOP ;  /* 0x0000000000007918 */ /* 0x000fe20000000000 */
.L_x_56:
[----:B--2---:R-:W-:Y:S05]  /*19f0*/  BSYNC.RECONVERGENT B5 ;  /* 0x0000000000057941 */ /* 0x004fea0003800200 */
.L_x_55:
[----:B---34-:R-:W-:Y:S01]  /*1a00*/  BAR.SYNC.DEFER_BLOCKING 0x0 ;  /* 0x0000000000007b1d */ /* 0x018fe20000010000 */
[----:B------:R-:W-:Y:S01]  /*1a10*/  USHF.L.U32 UR15, UR7, 0x6, URZ ;  /* 0x00000006070f7899 */ /* 0x000fe200080006ff */
[----:B------:R-:W-:Y:S01]  /*1a20*/  ISETP.GE.AND P0, PT, R6, 0x1, PT ;  /* 0x000000010600780c */ /* 0x000fe20003f06270 */
[----:B------:R-:W-:-:S03]  /*1a30*/  USHF.L.U32 UR19, UR9, 0x6, URZ ;  /* 0x0000000609137899 */ /* 0x000fc600080006ff */
        /* <DEDUP_REMOVED lines=13> */
.L_x_58:
[----:B--2---:R-:W-:Y:S05]  /*1b10*/  BSYNC.RECONVERGENT B5 ;  /* 0x0000000000057941 */ /* 0x004fea0003800200 */
.L_x_57:
[----:B------:R-:W-:Y:S05]  /*1b20*/  @!P0 BRA `(.L_x_59) ;  /* 0x0000000800708947 */ /* 0x000fea0003800000 */
[----:B---34-:R-:W-:Y:S01]  /*1b30*/  BAR.SYNC.DEFER_BLOCKING 0x0 ;  /* 0x0000000000007b1d */ /* 0x018fe20000010000 */
[----:B------:R-:W-:Y:S01]  /*1b40*/  @!P3 IMAD.MOV.U32 R2, RZ, RZ, 0x4000 ;  /* 0x00004000ff02b424 */ /* 0x000fe200078e00ff */
[----:B------:R-:W-:Y:S02]  /*1b50*/  ELECT P1, URZ, PT ;  /* 0x0000000000ff782f */ /* 0x000fe40003820000 */
[----:B------:R-:W-:Y:S02]  /*1b60*/  ELECT P0, URZ, PT ;  /* 0x0000000000ff782f */ /* 0x000fe40003800000 */
[C---:B------:R-:W-:Y:S01]  /*1b70*/  ISETP.LT.U32.AND P1, PT, R20.reuse, 0x20, P1 ;  /* 0x000000201400780c */ /* 0x040fe20000f21070 */
[----:B------:R-:W-:Y:S01]  /*1b80*/  UMOV UR11, UR15 ;  /* 0x0000000f000b7c82 */ /* 0x000fe20008000000 */
[----:B------:R-:W-:Y:S01]  /*1b90*/  ISETP.LT.U32.AND P0, PT, R20, 0x20, P0 ;  /* 0x000000201400780c */ /* 0x000fe20000701070 */
[----:B------:R-:W-:-:S10]  /*1ba0*/  UIADD3 UR16, UPT, UPT, UR8, 0x8000, URZ ;  /* 0x0000800008107890 */ /* 0x000fd4000fffe0ff */
[----:B------:R-:W-:Y:S01]  /*1bb0*/  VOTEU.ANY UP0, P1 ;  /* 0x0000000000ff7886 */ /* 0x000fe20000800100 */
[----:B------:R-:W-:Y:S01]  /*1bc0*/  VOTEU.ANY UP2, P1 ;  /* 0x0000000000ff7886 */ /* 0x000fe20000840100 */
[----:B------:R-:W-:Y:S01]  /*1bd0*/  VOTEU.ANY UP1, P0 ;  /* 0x0000000000ff7886 */ /* 0x000fe20000020100 */
[----:B------:R-:W-:Y:S01]  /*1be0*/  VOTEU.ANY UP3, P0 ;  /* 0x0000000000ff7886 */ /* 0x000fe20000060100 */
[----:B------:R2:W-:Y:S01]  /*1bf0*/  @!P3 SYNCS.ARRIVE.TRANS64 RZ, [UR8+0x10000], R2 ;  /* 0x01000002ffffb9a7 */ /* 0x0005e20008000008 */
[----:B------:R3:W-:Y:S06]  /*1c00*/  MEMBAR.ALL.CTA ;  /* 0x0000000000007992 */ /* 0x0007ec0000008000 */
[----:B---3--:R-:W3:Y:S01]  /*1c10*/  FENCE.VIEW.ASYNC.S ;  /* 0x00000000000073c6 */ /* 0x008ee20000000000 */
[----:B------:R-:W-:Y:S01]  /*1c20*/  @UP0 UIADD3 UR9, UPT, UPT, UR8, 0x10000, URZ ;  /* 0x0001000008090890 */ /* 0x000fe2000fffe0ff */
[----:B------:R-:W-:Y:S01]  /*1c30*/  @UP0 UMOV UR10, URZ ;  /* 0x000000ff000a0c82 */ /* 0x000fe20008000000 */
[----:B------:R-:W-:Y:S01]  /*1c40*/  @UP1 UIADD3 UR17, UPT, UPT, UR8, 0x10000, URZ ;  /* 0x0001000008111890 */ /* 0x000fe2000fffe0ff */
[----:B------:R-:W-:Y:S01]  /*1c50*/  @UP1 UMOV UR18, URZ ;  /* 0x000000ff00121c82 */ /* 0x000fe20008000000 */
[----:B------:R-:W-:Y:S01]  /*1c60*/  UISETP.NE.U32.AND UP0, UPT, UR22, URZ, UPT ;  /* 0x000000ff1600728c */ /* 0x000fe2000bf05070 */
[----:B---3--:R-:W-:Y:S06]  /*1c70*/  BAR.SYNC.DEFER_BLOCKING 0x0 ;  /* 0x0000000000007b1d */ /* 0x008fec0000010000 */
[----:B------:R2:W-:Y:S02]  /*1c80*/  @UP2 UTMALDG.2D [UR8], [UR24] ;  /* 0x00000008180025b4 */ /* 0x0005e40008008000 */
[----:B------:R-:W-:Y:S06]  /*1c90*/  BAR.SYNC.DEFER_BLOCKING 0x0 ;  /* 0x0000000000007b1d */ /* 0x000fec0000010000 */
[----:B------:R2:W-:Y:S02]  /*1ca0*/  @UP3 UTMALDG.2D [UR16], [UR26] ;  /* 0x000000101a0035b4 */ /* 0x0005e40008008000 */
[----:B------:R-:W-:Y:S06]  /*1cb0*/  BAR.SYNC.DEFER_BLOCKING 0x0 ;  /* 0x0000000000007b1d */ /* 0x000fec0000010000 */
[----:B------:R-:W3:Y:S02]  /*1cc0*/  SYNCS.PHASECHK.TRANS64.TRYWAIT P0, [UR8+0x10000], RZ ;  /* 0x010000ffff0075a7 */ /* 0x000ee40008001108 */
[----:B--23--:R-:W-:Y:S05]  /*1cd0*/  @!P0 BRA `(.L_x_60) ;  /* 0x0000000c00c08947 */ /* 0x00cfea0003800000 */
.L_x_78:
[----:B------:R-:W-:Y:S05]  /*1ce0*/  BRA.U UP0, `(.L_x_61) ;  /* 0x0000000100747547 */ /* 0x000fea000b800000 */
[----:B------:R-:W-:Y:S02]  /*1cf0*/  USHF.R.U32.HI UR6, URZ, 0x4, UR8 ;  /* 0x00000004ff067899 */ /* 0x000fe40008011608 */
[----:B------:R-:W-:Y:S02]  /*1d00*/  USHF.R.U32.HI UR10, URZ, 0x4, UR16 ;  /* 0x00000004ff0a7899 */ /* 0x000fe40008011610 */
[----:B------:R-:W-:Y:S02]  /*1d10*/  USGXT.U32 UR6, UR6, 0xe ;  /* 0x0000000e0606789a */ /* 0x000fe40008000000 */
[----:B------:R-:W-:Y:S02]  /*1d20*/  USGXT.U32 UR10, UR10, 0xe ;  /* 0x0000000e0a0a789a */ /* 0x000fe40008000000 */
[----:B------:R-:W-:Y:S02]  /*1d30*/  UIADD3 UR34, UP0, UPT, UR6, 0x2, URZ ;  /* 0x0000000206227890 */ /* 0x000fe4000ff1e0ff */
[----:B------:R-:W-:Y:S01]  /*1d40*/  UIADD3 UR32, UP1, UPT, UR10, 0x2, URZ ;  /* 0x000000020a207890 */ /* 0x000fe2000ff3e0ff */
[----:B------:R-:W-:Y:S01]  /*1d50*/  UMOV UR4, URZ ;  /* 0x000000ff00047c82 */ /* 0x000fe20008000000 */
[----:B------:R-:W-:Y:S01]  /*1d60*/  UMOV UR5, URZ ;  /* 0x000000ff00057c82 */ /* 0x000fe20008000000 */
[----:B------:R-:W-:-:S02]  /*1d70*/  UIADD3.X UR35, UPT, UPT, UR4, 0x40004040, URZ, UP0, !UPT ;  /* 0x4000404004237890 */ /* 0x000fc400087fe4ff */
[----:B------:R-:W-:Y:S02]  /*1d80*/  UIADD3.X UR33, UPT, UPT, UR5, 0x40004040, URZ, UP1, !UPT ;  /* 0x4000404005217890 */ /* 0x000fe40008ffe4ff */
[----:B------:R-:W-:Y:S02]  /*1d90*/  UIADD3.64 UR4, UPT, UPT, UR34, 0x2, URZ ;  /* 0x0000000222047897 */ /* 0x000fe4000fffe0ff */
[----:B------:R-:W-:Y:S02]  /*1da0*/  UIADD3.64 UR16, UPT, UPT, UR32, 0x2, URZ ;  /* 0x0000000220107897 */ /* 0x000fe4000fffe0ff */
[----:B------:R-:W-:Y:S02]  /*1db0*/  UIADD3.64 UR28, UPT, UPT, UR34, 0x4, URZ ;  /* 0x00000004221c7897 */ /* 0x000fe4000fffe0ff */
[----:B------:R-:W-:Y:S01]  /*1dc0*/  UIADD3.64 UR30, UPT, UPT, UR32, 0x4, URZ ;  /* 0x00000004201e7897 */ /* 0x000fe2000fffe0ff */
[----:B------:R-:W-:Y:S01]  /*1dd0*/  UMOV UR36, 0x0 ;  /* 0x0000000000247882 */ /* 0x000fe20000000000 */
[----:B------:R-:W-:Y:S01]  /*1de0*/  UMOV UR37, 0x4100490 ;  /* 0x0410049000257882 */ /* 0x000fe20000000000 */
[----:B------:R-:W-:Y:S01]  /*1df0*/  UMOV UR7, 0x40004040 ;  /* 0x4000404000077882 */ /* 0x000fe20000000000 */
[----:B------:R-:W-:Y:S01]  /*1e00*/  UMOV UR11, 0x40004040 ;  /* 0x40004040000b7882 */ /* 0x000fe20000000000 */
[----:B------:R-:W-:Y:S01]  /*1e10*/  UMOV UR38, 0x0 ;  /* 0x0000000000267882 */ /* 0x000fe20000000000 */
[----:B------:R-:W-:Y:S01]  /*1e20*/  UMOV UR39, 0x4100490 ;  /* 0x0410049000277882 */ /* 0x000fe20000000000 */
[----:B------:R-:W-:Y:S01]  /*1e30*/  UMOV UR40, 0x0 ;  /* 0x0000000000287882 */ /* 0x000fe20000000000 */
[----:B------:R-:W-:Y:S01]  /*1e40*/  UMOV UR41, 0x4100490 ;  /* 0x0410049000297882 */ /* 0x000fe20000000000 */
[----:B------:R2:W-:Y:S01]  /*1e50*/  UTCHMMA gdesc[UR6], gdesc[UR10], tmem[UR23], tmem[UR36], idesc[UR37], !UPT ;  /* 0x00ff240a060075ea */ /* 0x0005e2000f800017 */
[----:B------:R-:W-:Y:S01]  /*1e60*/  UMOV UR42, 0x0 ;  /* 0x00000000002a7882 */ /* 0x000fe20000000000 */
[----:B------:R-:W-:Y:S01]  /*1e70*/  UMOV UR43, 0x4100490 ;  /* 0x04100490002b7882 */ /* 0x000fe20000000000 */
[----:B------:R2:W-:Y:S01]  /*1e80*/  UTCHMMA gdesc[UR34], gdesc[UR32], tmem[UR23], tmem[UR38], idesc[UR39], UPT ;  /* 0x00ff2620220075ea */ /* 0x0005e2000b800017 */
[----:B------:R2:W-:Y:S01]  /*1e90*/  UTCHMMA gdesc[UR4], gdesc[UR16], tmem[UR23], tmem[UR40], idesc[UR41], UPT ;  /* 0x00ff2810040075ea */ /* 0x0005e2000b800017 */
[----:B------:R2:W-:Y:S01]  /*1ea0*/  UTCHMMA gdesc[UR28], gdesc[UR30], tmem[UR23], tmem[UR42], idesc[UR43], UPT ;  /* 0x00ff2a1e1c0075ea */ /* 0x0005e2000b800017 */
[----:B------:R-:W-:Y:S01]  /*1eb0*/  NOP ;  /* 0x0000000000007918 */ /* 0x000fe20000000000 */
.L_x_61:
[----:B------:R-:W-:Y:S01]  /*1ec0*/  ELECT P0, URZ, PT ;  /* 0x0000000000ff782f */ /* 0x000fe20003800000 */
[----:B--2---:R-:W-:Y:S01]  /*1ed0*/  UMOV UR4, UR12 ;  /* 0x0000000c00047c82 */ /* 0x004fe20008000000 */
[----:B------:R-:W-:Y:S02]  /*1ee0*/  UMOV UR5, URZ ;  /* 0x000000ff00057c82 */ /* 0x000fe40008000000 */
[----:B------:R-:W-:-:S13]  /*1ef0*/  ISETP.LT.U32.AND P0, PT, R20, 0x20, P0 ;  /* 0x000000201400780c */ /* 0x000fda0000701070 */
[----:B------:R-:W-:Y:S01]  /*1f00*/  VOTEU.ANY UP0, P0 ;  /* 0x0000000000ff7886 */ /* 0x000fe20000000100 */
[----:B------:R-:W-:Y:S01]  /*1f10*/  VOTEU.ANY UP1, P0 ;  /* 0x0000000000ff7886 */ /* 0x000fe20000020100 */
[----:B------:R-:W-:-:S03]  /*1f20*/  ISETP.GE.U32.AND P0, PT, R6, 0x41, PT ;  /* 0x000000410600780c */ /* 0x000fc60003f06070 */
[----:B------:R-:W-:Y:S02]  /*1f30*/  @UP0 UMOV UR4, UR4 ;  /* 0x0000000400040c82 */ /* 0x000fe40008000000 */
[----:B------:R2:W-:Y:S01]  /*1f40*/  @UP1 UTCBAR [UR4], URZ ;  /* 0x000000ff040013e9 */ /* 0x0005e200080000ff */
[----:B------:R-:W-:Y:S06]  /*1f50*/  BAR.SYNC.DEFER_BLOCKING 0x0 ;  /* 0x0000000000007b1d */ /* 0x000fec0000010000 */
[----:B------:R-:W3:Y:S02]  /*1f60*/  SYNCS.PHASECHK.TRANS64.TRYWAIT P1, [UR8+0x10020], RZ ;  /* 0x010020ffff0075a7 */ /* 0x000ee40008021108 */
[----:B--23--:R-:W-:Y:S05]  /*1f70*/  @!P1 BRA `(.L_x_62) ;  /* 0x0000000c00249947 */ /* 0x00cfea0003800000 */
.L_x_79:
[----:B------:R-:W-:Y:S01]  /*1f80*/  UMOV UR4, URZ ;  /* 0x000000ff00047c82 */ /* 0x000fe20008000000 */
[----:B------:R-:W-:Y:S05]  /*1f90*/  @!P0 BRA `(.L_x_59) ;  /* 0x0000000400548947 */ /* 0x000fea0003800000 */
[----:B------:R-:W2:Y:S01]  /*1fa0*/  LDCU UR29, c[0x0][0x3a0] ;  /* 0x00007400ff1d77ac */ /* 0x000ea20008000800 */
[----:B------:R-:W-:Y:S01]  /*1fb0*/  UMOV UR9, 0x1 ;  /* 0x0000000100097882 */ /* 0x000fe20000000000 */
[----:B------:R-:W-:-:S05]  /*1fc0*/  UMOV UR14, 0x40 ;  /* 0x00000040000e7882 */ /* 0x000fca0000000000 */
.L_x_66:
[----:B------:R-:W-:Y:S01]  /*1fd0*/  BAR.SYNC.DEFER_BLOCKING 0x0 ;  /* 0x0000000000007b1d */ /* 0x000fe20000010000 */
[----:B------:R-:W-:Y:S01]  /*1fe0*/  ULEA UR28, UR9, UR8, 0x3 ;  /* 0x00000008091c7291 */ /* 0x000fe2000f8e18ff */
[----:B------:R-:W-:Y:S01]  /*1ff0*/  @!P3 IMAD.MOV.U32 R2, RZ, RZ, 0x4000 ;  /* 0x00004000ff02b424 */ /* 0x000fe200078e00ff */
[----:B------:R-:W-:Y:S01]  /*2000*/  ELECT P1, URZ, PT ;  /* 0x0000000000ff782f */ /* 0x000fe20003820000 */
[----:B------:R-:W-:-:S03]  /*2010*/  ULEA UR12, UR9, UR8, 0xd ;  /* 0x00000008090c7291 */ /* 0x000fc6000f8e68ff */
[----:B------:R-:W-:Y:S02]  /*2020*/  ISETP.LT.U32.AND P1, PT, R20, 0x20, P1 ;  /* 0x000000201400780c */ /* 0x000fe40000f21070 */
[----:B------:R-:W-:Y:S01]  /*2030*/  ELECT P0, URZ, PT ;  /* 0x0000000000ff782f */ /* 0x000fe20003800000 */
[----:B------:R-:W-:-:S03]  /*2040*/  UIADD3 UR16, UPT, UPT, UR12, 0x8000, URZ ;  /* 0x000080000c107890 */ /* 0x000fc6000fffe0ff */
[----:B------:R-:W-:Y:S01]  /*2050*/  ISETP.LT.U32.AND P0, PT, R20, 0x20, P0 ;  /* 0x000000201400780c */ /* 0x000fe20000701070 */
[----:B------:R-:W-:Y:S01]  /*2060*/  UMOV UR18, UR14 ;  /* 0x0000000e00127c82 */ /* 0x000fe20008000000 */
[----:B------:R-:W-:-:S05]  /*2070*/  USHF.L.U32 UR5, UR4, 0x1f, URZ ;  /* 0x0000001f04057899 */ /* 0x000fca00080006ff */
[----:B------:R-:W-:Y:S01]  /*2080*/  VOTEU.ANY UP0, P1 ;  /* 0x0000000000ff7886 */ /* 0x000fe20000800100 */
[----:B------:R3:W-:Y:S01]  /*2090*/  @!P3 SYNCS.ARRIVE.TRANS64 RZ, [UR28+0x10000], R2 ;  /* 0x01000002ffffb9a7 */ /* 0x0007e2000800001c */
[----:B------:R4:W-:Y:S06]  /*20a0*/  MEMBAR.ALL.CTA ;  /* 0x0000000000007992 */ /* 0x0009ec0000008000 */
[----:B----4-:R-:W4:Y:S01]  /*20b0*/  FENCE.VIEW.ASYNC.S ;  /* 0x00000000000073c6 */ /* 0x010f220000000000 */
[----:B------:R-:W-:Y:S01]  /*20c0*/  @UP0 UIADD3 UR13, UPT, UPT, UR28, 0x10000, URZ ;  /* 0x000100001c0d0890 */ /* 0x000fe2000fffe0ff */
[----:B----4-:R-:W-:Y:S01]  /*20d0*/  VOTEU.ANY UP0, P1 ;  /* 0x0000000000ff7886 */ /* 0x010fe20000800100 */
[----:B------:R-:W-:Y:S01]  /*20e0*/  VOTEU.ANY UP1, P0 ;  /* 0x0000000000ff7886 */ /* 0x000fe20000020100 */
[----:B---3--:R-:W-:-:S04]  /*20f0*/  IMAD.U32 R2, RZ, RZ, UR5 ;  /* 0x00000005ff027e24 */ /* 0x008fc8000f8e00ff */
[----:B------:R-:W-:Y:S01]  /*2100*/  @UP1 UIADD3 UR17, UPT, UPT, UR28, 0x10000, URZ ;  /* 0x000100001c111890 */ /* 0x000fe2000fffe0ff */
[----:B------:R-:W-:Y:S01]  /*2110*/  VOTEU.ANY UP1, P0 ;  /* 0x0000000000ff7886 */ /* 0x000fe20000020100 */
[----:B------:R-:W-:Y:S06]  /*2120*/  BAR.SYNC.DEFER_BLOCKING 0x0 ;  /* 0x0000000000007b1d */ /* 0x000fec0000010000 */
[----:B------:R3:W-:Y:S01]  /*2130*/  @UP0 UTMALDG.2D [UR12], [UR24] ;  /* 0x0000000c180005b4 */ /* 0x0007e20008008000 */
[----:B------:R-:W-:Y:S01]  /*2140*/  UISETP.NE.U32.AND UP0, UPT, UR22, URZ, UPT ;  /* 0x000000ff1600728c */ /* 0x000fe2000bf05070 */
[----:B------:R-:W-:Y:S06]  /*2150*/  BAR.SYNC.DEFER_BLOCKING 0x0 ;  /* 0x0000000000007b1d */ /* 0x000fec0000010000 */
[----:B------:R3:W-:Y:S02]  /*2160*/  @UP1 UTMALDG.2D [UR16], [UR26] ;  /* 0x000000101a0015b4 */ /* 0x0007e40008008000 */
[----:B------:R-:W-:Y:S06]  /*2170*/  BAR.SYNC.DEFER_BLOCKING 0x0 ;  /* 0x0000000000007b1d */ /* 0x000fec0000010000 */
[----:B------:R-:W4:Y:S02]  /*2180*/  SYNCS.PHASECHK.TRANS64.TRYWAIT P0, [UR28+0x10000], R2 ;  /* 0x01000002ff0075a7 */ /* 0x000f24000800111c */
[----:B---34-:R-:W-:Y:S05]  /*2190*/  @!P0 BRA `(.L_x_63) ;  /* 0x0000000800a88947 */ /* 0x018fea0003800000 */
.L_x_80:
        /* <DEDUP_REMOVED lines=11> */
[----:B------:R-:W-:Y:S02]  /*2250*/  UIADD3 UR6, UP0, UPT, UR16, 0x2, URZ ;  /* 0x0000000210067890 */ /* 0x000fe4000ff1e0ff */
[----:B------:R-:W-:Y:S02]  /*2260*/  UIADD3 UR32, UP1, UPT, UR30, 0x2, URZ ;  /* 0x000000021e207890 */ /* 0x000fe4000ff3e0ff */
[----:B------:R-:W-:Y:S02]  /*2270*/  UIADD3 UR34, UP2, UPT, UR16, 0x4, URZ ;  /* 0x0000000410227890 */ /* 0x000fe4000ff5e0ff */
[----:B------:R-:W-:Y:S02]  /*2280*/  UIADD3 UR36, UP3, UPT, UR30, 0x4, URZ ;  /* 0x000000041e247890 */ /* 0x000fe4000ff7e0ff */
[----:B------:R-:W-:-:S02]  /*2290*/  UIADD3.X UR7, UPT, UPT, UR17, URZ, URZ, UP0, !UPT ;  /* 0x000000ff11077290 */ /* 0x000fc400087fe4ff */
[----:B------:R-:W-:Y:S02]  /*22a0*/  UIADD3.X UR33, UPT, UPT, UR31, URZ, URZ, UP1, !UPT ;  /* 0x000000ff1f217290 */ /* 0x000fe40008ffe4ff */
[----:B------:R-:W-:Y:S02]  /*22b0*/  UIADD3.X UR35, UPT, UPT, UR17, URZ, URZ, UP2, !UPT ;  /* 0x000000ff11237290 */ /* 0x000fe400097fe4ff */
[----:B------:R-:W-:Y:S01]  /*22c0*/  UIADD3.X UR37, UPT, UPT, UR31, URZ, URZ, UP3, !UPT ;  /* 0x000000ff1f257290 */ /* 0x000fe20009ffe4ff */
        /* <DEDUP_REMOVED lines=8> */
[----:B------:R3:W-:Y:S01]  /*2350*/  UTCHMMA gdesc[UR10], gdesc[UR12], tmem[UR23], tmem[UR38], idesc[UR39], UPT ;  /* 0x00ff260c0a0075ea */ /* 0x0007e2000b800017 */
[----:B------:R-:W-:Y:S01]  /*2360*/  UMOV UR44, 0x0 ;  /* 0x00000000002c7882 */ /* 0x000fe20000000000 */
[----:B------:R-:W-:Y:S01]  /*2370*/  UMOV UR45, 0x4100490 ;  /* 0x04100490002d7882 */ /* 0x000fe20000000000 */
[----:B------:R3:W-:Y:S01]  /*2380*/  UTCHMMA gdesc[UR16], gdesc[UR30], tmem[UR23], tmem[UR40], idesc[UR41], UPT ;  /* 0x00ff281e100075ea */ /* 0x0007e2000b800017 */
[----:B------:R3:W-:Y:S01]  /*2390*/  UTCHMMA gdesc[UR6], gdesc[UR32], tmem[UR23], tmem[UR42], idesc[UR43], UPT ;  /* 0x00ff2a20060075ea */ /* 0x0007e2000b800017 */
[----:B------:R3:W-:Y:S01]  /*23a0*/  UTCHMMA gdesc[UR34], gdesc[UR36], tmem[UR23], tmem[UR44], idesc[UR45], UPT ;  /* 0x00ff2c24220075ea */ /* 0x0007e2000b800017 */
[----:B------:R-:W-:Y:S01]  /*23b0*/  NOP ;  /* 0x0000000000007918 */ /* 0x000fe20000000000 */
.L_x_64:
[----:B------:R-:W-:Y:S01]  /*23c0*/  ELECT P0, URZ, PT ;  /* 0x0000000000ff782f */ /* 0x000fe20003800000 */
[----:B---3--:R-:W-:-:S03]  /*23d0*/  UIADD3 UR6, UPT, UPT, UR28, 0x10020, URZ ;  /* 0x000100201c067890 */ /* 0x008fc6000fffe0ff */
[----:B------:R-:W-:Y:S01]  /*23e0*/  ISETP.LT.U32.AND P0, PT, R20, 0x20, P0 ;  /* 0x000000201400780c */ /* 0x000fe20000701070 */
[----:B------:R-:W-:-:S12]  /*23f0*/  UMOV UR7, URZ ;  /* 0x000000ff00077c82 */ /* 0x000fd80008000000 */
[----:B------:R-:W-:Y:S01]  /*2400*/  VOTEU.ANY UP0, P0 ;  /* 0x0000000000ff7886 */ /* 0x000fe20000000100 */
[----:B------:R-:W-:-:S04]  /*2410*/  VOTEU.ANY UP1, P0 ;  /* 0x0000000000ff7886 */ /* 0x000fc80000020100 */
[----:B------:R-:W-:Y:S02]  /*2420*/  @UP0 UMOV UR6, UR6 ;  /* 0x0000000600060c82 */ /* 0x000fe40008000000 */
[----:B------:R3:W-:Y:S01]  /*2430*/  @UP1 UTCBAR [UR6], URZ ;  /* 0x000000ff060013e9 */ /* 0x0007e200080000ff */
[----:B------:R-:W-:Y:S06]  /*2440*/  BAR.SYNC.DEFER_BLOCKING 0x0 ;  /* 0x0000000000007b1d */ /* 0x000fec0000010000 */
[----:B------:R-:W4:Y:S02]  /*2450*/  SYNCS.PHASECHK.TRANS64.TRYWAIT P0, [UR28+0x10020], R2 ;  /* 0x01002002ff0075a7 */ /* 0x000f24000800111c */
[----:B---34-:R-:W-:Y:S05]  /*2460*/  @!P0 BRA `(.L_x_65) ;  /* 0x0000000800008947 */ /* 0x018fea0003800000 */
.L_x_81:
[----:B------:R-:W-:Y:S02]  /*2470*/  UIADD3 UR9, UPT, UPT, UR9, 0x1, URZ ;  /* 0x0000000109097890 */ /* 0x000fe4000fffe0ff */
[----:B------:R-:W-:Y:S02]  /*2480*/  UIADD3 UR14, UPT, UPT, UR14, 0x40, URZ ;  /* 0x000000400e0e7890 */ /* 0x000fe4000fffe0ff */
[----:B------:R-:W-:-:S04]  /*2490*/  UISETP.NE.U32.AND UP0, UPT, UR9, 0x4, UPT ;  /* 0x000000040900788c */ /* 0x000fc8000bf05070 */
[----:B------:R-:W-:Y:S02]  /*24a0*/  USEL UR5, URZ, 0x1, UP0 ;  /* 0x00000001ff057887 */ /* 0x000fe40008000000 */
[----:B------:R-:W-:Y:S02]  /*24b0*/  USEL UR9, UR9, URZ, UP0 ;  /* 0x000000ff09097287 */ /* 0x000fe40008000000 */
[----:B--2---:R-:W-:Y:S02]  /*24c0*/  UISETP.GE.AND UP0, UPT, UR14, UR29, UPT ;  /* 0x0000001d0e00728c */ /* 0x004fe4000bf06270 */
[----:B------:R-:W-:-:S07]  /*24d0*/  ULOP3.LUT UR4, UR4, UR5, URZ, 0x3c, !UPT ;  /* 0x0000000504047292 */ /* 0x000fce000f8e3cff */
[----:B------:R-:W-:Y:S05]  /*24e0*/  BRA.U !UP0, `(.L_x_66) ;  /* 0xfffffff908b87547 */ /* 0x000fea000b83ffff */
.L_x_59:
[----:B---34-:R-:W-:Y:S06]  /*24f0*/  BAR.SYNC.DEFER_BLOCKING 0x0 ;  /* 0x0000000000007b1d */ /* 0x018fec0000010000 */
[----:B------:R-:W-:Y:S04]  /*2500*/  BSSY.RECONVERGENT B5, `(.L_x_67) ;  /* 0x0000004000057945 */ /* 0x000fe80003800200 */
[----:B------:R-:W-:Y:S05]  /*2510*/  @P3 BRA `(.L_x_68) ;  /* 0x0000000000083947 */ /* 0x000fea0003800000 */
[----:B------:R-:W2:Y:S02]  /*2520*/  SYNCS.CCTL.IV [UR8+0x10000] ;  /* 0x01000000ff0079b1 */ /* 0x000ea40008000008 */
[----:B--2---:R-:W2:Y:S02]  /*2530*/  SYNCS.CCTL.IV [UR8+0x10020] ;  /* 0x01002000ff0079b1 */ /* 0x004ea40008000008 */
.L_x_68:
[----:B------:R-:W-:Y:S05]  /*2540*/  BSYNC.RECONVERGENT B5 ;  /* 0x0000000000057941 */ /* 0x000fea0003800200 */
.L_x_67:
[----:B--2---:R-:W-:Y:S06]  /*2550*/  BAR.SYNC.DEFER_BLOCKING 0x0 ;  /* 0x0000000000007b1d */ /* 0x004fec0000010000 */
[----:B------:R-:W-:Y:S04]  /*2560*/  BSSY.RECONVERGENT B5, `(.L_x_69) ;  /* 0x0000004000057945 */ /* 0x000fe80003800200 */
[----:B------:R-:W-:Y:S05]  /*2570*/  @P3 BRA `(.L_x_70) ;  /* 0x0000000000083947 */ /* 0x000fea0003800000 */
[----:B------:R-:W2:Y:S02]  /*2580*/  SYNCS.CCTL.IV [UR8+0x10008] ;  /* 0x01000800ff0079b1 */ /* 0x000ea40008000008 */
[----:B--2---:R-:W2:Y:S02]  /*2590*/  SYNCS.CCTL.IV [UR8+0x10028] ;  /* 0x01002800ff0079b1 */ /* 0x004ea40008000008 */
.L_x_70:
[----:B------:R-:W-:Y:S05]  /*25a0*/  BSYNC.RECONVERGENT B5 ;  /* 0x0000000000057941 */ /* 0x000fea0003800200 */
.L_x_69:
[----:B--2---:R-:W-:Y:S06]  /*25b0*/  BAR.SYNC.DEFER_BLOCKING 0x0 ;  /* 0x0000000000007b1d */ /* 0x004fec0000010000 */
[----:B------:R-:W-:Y:S04]  /*25c0*/  BSSY.RECONVERGENT B5, `(.L_x_71) ;  /* 0x0000004000057945 */ /* 0x000fe80003800200 */
[----:B------:R-:W-:Y:S05]  /*25d0*/  @P3 BRA `(.L_x_72) ;  /* 0x0000000000083947 */ /* 0x000fea0003800000 */
[----:B------:R-:W2:Y:S02]  /*25e0*/  SYNCS.CCTL.IV [UR8+0x10010] ;  /* 0x01001000ff0079b1 */ /* 0x000ea40008000008 */
[----:B--2---:R-:W2:Y:S02]  /*25f0*/  SYNCS.CCTL.IV [UR8+0x10030] ;  /* 0x01003000ff0079b1 */ /* 0x004ea40008000008 */
.L_x_72:
[----:B------:R-:W-:Y:S05]  /*2600*/  BSYNC.RECONVERGENT B5 ;  /* 0x0000000000057941 */ /* 0x000fea0003800200 */
.L_x_71:
[----:B--2---:R-:W-:Y:S06]  /*2610*/  BAR.SYNC.DEFER_BLOCKING 0x0 ;  /* 0x0000000000007b1d */ /* 0x004fec0000010000 */
[----:B------:R-:W-:Y:S04]  /*2620*/  BSSY.RECONVERGENT B5, `(.L_x_73) ;  /* 0x0000004000057945 */ /* 0x000fe80003800200 */
[----:B------:R-:W-:Y:S05]  /*2630*/  @P3 BRA `(.L_x_74) ;  /* 0x0000000000083947 */ /* 0x000fea0003800000 */
[----:B------:R-:W2:Y:S02]  /*2640*/  SYNCS.CCTL.IV [UR8+0x10018] ;  /* 0x01001800ff0079b1 */ /* 0x000ea40008000008 */
[----:B--2---:R-:W2:Y:S02]  /*2650*/  SYNCS.CCTL.IV [UR8+0x10038] ;  /* 0x01003800ff0079b1 */ /* 0x004ea40008000008 */
.L_x_74:
[----:B------:R-:W-:Y:S05]  /*2660*/  BSYNC.RECONVERGENT B5 ;  /* 0x0000000000057941 */ /* 0x000fea0003800200 */
.L_x_73:
[----:B------:R-:W-:Y:S01]  /*2670*/  USHF.L.U32 UR4, UR22, 0x15, URZ ;  /* 0x0000001516047899 */ /* 0x000fe200080006ff */
[C---:B------:R-:W-:Y:S01]  /*2680*/  IMAD.SHL.U32 R2, R0.reuse, 0x40, RZ ;  /* 0x0000004000027824 */ /* 0x040fe200078e00ff */
[----:B------:R-:W-:Y:S01]  /*2690*/  USHF.L.U32 UR22, UR22, 0x3, URZ ;  /* 0x0000000316167899 */ /* 0x000fe200080006ff */
[C---:B------:R-:W-:Y:S01]  /*26a0*/  IMAD.SHL.U32 R21, R0.reuse, 0x2, RZ ;  /* 0x0000000200157824 */ /* 0x040fe200078e00ff */
[----:B------:R-:W-:Y:S01]  /*26b0*/  ULOP3.LUT UR4, UR4, 0x600000, URZ, 0xc0, !UPT ;  /* 0x0060000004047892 */ /* 0x000fe2000f8ec0ff */
[C---:B------:R-:W-:Y:S01]  /*26c0*/  IMAD.SHL.U32 R3, R0.reuse, 0x10, RZ ;  /* 0x0000001000037824 */ /* 0x040fe200078e00ff */
[----:B------:R-:W-:Y:S01]  /*26d0*/  ULOP3.LUT UR22, UR22, 0x20, URZ, 0xc0, !UPT ;  /* 0x0000002016167892 */ /* 0x000fe2000f8ec0ff */
[----:B------:R-:W-:Y:S01]  /*26e0*/  SHF.R.U32.HI R22, RZ, 0x1, R0 ;  /* 0x00000001ff167819 */ /* 0x000fe20000011600 */
[----:B------:R-:W-:Y:S01]  /*26f0*/  IMAD.SHL.U32 R0, R0, 0x80, RZ ;  /* 0x0000008000007824 */ /* 0x000fe200078e00ff */
[----:B------:R-:W-:Y:S01]  /*2700*/  LOP3.LUT R2, R2, 0x1800, RZ, 0xc0, !PT ;  /* 0x0000180002027812 */ /* 0x000fe200078ec0ff */
[----:B------:R-:W-:Y:S01]  /*2710*/  UIADD3 UR4, UPT, UPT, UR22, UR4, UR23 ;  /* 0x0000000416047290 */ /* 0x000fe2000fffe017 */
[----:B------:R-:W-:-:S02]  /*2720*/  LOP3.LUT R21, R21, 0x20, RZ, 0xc0, !PT ;  /* 0x0000002015157812 */ /* 0x000fc400078ec0ff */
[----:B------:R-:W-:Y:S02]  /*2730*/  ELECT P0, URZ, PT ;  /* 0x0000000000ff782f */ /* 0x000fe40003800000 */
[----:B------:R-:W-:Y:S01]  /*2740*/  LOP3.LUT R2, R2, 0x70, R3, 0xf8, !PT ;  /* 0x0000007002027812 */ /* 0x000fe200078ef803 */
[----:B------:R-:W-:Y:S01]  /*2750*/  UMOV UR9, UR19 ;  /* 0x0000001300097c82 */ /* 0x000fe20008000000 */
[----:B------:R-:W-:Y:S01]  /*2760*/  LOP3.LUT R21, R21, 0x40, R22, 0xf8, !PT ;  /* 0x0000004015157812 */ /* 0x000fe200078ef816 */
[----:B------:R-:W-:Y:S01]  /*2770*/  UMOV UR10, UR15 ;  /* 0x0000000f000a7c82 */ /* 0x000fe20008000000 */
[----:B------:R-:W-:Y:S01]  /*2780*/  ISETP.LT.U32.AND P0, PT, R20, 0x20, P0 ;  /* 0x000000201400780c */ /* 0x000fe20000701070 */
[----:B-----5:R-:W-:Y:S01]  /*2790*/  LDTM.16dp32bit_t0_t15.x16 R4, tmem[UR4] ;  /* 0x00000004000479ee */ /* 0x020fe20008a00000 */
[----:B------:R-:W3:Y:S01]  /*27a0*/  LDTM.16dp32bit_t16_t31.x16 R4, tmem[UR4+0x10] ;  /* 0x00001004000479ee */ /* 0x000ee20008a20000 */
[----:B------:R-:W-:Y:S01]  /*27b0*/  LOP3.LUT R21, R2, R21, RZ, 0x3c, !PT ;  /* 0x0000001502157212 */ /* 0x000fe200078e3cff */
[----:B------:R-:W-:-:S03]  /*27c0*/  NOP ;  /* 0x0000000000007918 */ /* 0x000fc60000000000 */
[----:B------:R-:W-:-:S04]  /*27d0*/  LOP3.LUT R0, R21, 0x780, R0, 0xf8, !PT ;  /* 0x0000078015007812 */ /* 0x000fc800078ef800 */
[----:B------:R-:W-:Y:S02]  /*27e0*/  LOP3.LUT R2, R0, 0x10, RZ, 0x3c, !PT ;  /* 0x0000001000027812 */ /* 0x000fe400078e3cff */
[----:B---3--:R-:W-:Y:S01]  /*27f0*/  VOTEU.ANY UP1, P0 ;  /* 0x0000000000ff7886 */ /* 0x008fe20000020100 */
[----:B------:R-:W-:Y:S01]  /*2800*/  VOTEU.ANY UP0, P0 ;  /* 0x0000000000ff7886 */ /* 0x000fe20000000100 */
[----:B------:R-:W-:Y:S02]  /*2810*/  F2FP.BF16.F32.PACK_AB R4, R5, R4 ;  /* 0x000000040504723e */ /* 0x000fe400000010ff */
[----:B------:R-:W-:Y:S02]  /*2820*/  F2FP.BF16.F32.PACK_AB R5, R7, R6 ;  /* 0x000000060705723e */ /* 0x000fe400000010ff */
[----:B------:R-:W-:Y:S02]  /*2830*/  F2FP.BF16.F32.PACK_AB R12, R13, R12 ;  /* 0x0000000c0d0c723e */ /* 0x000fe400000010ff */
[----:B------:R-:W-:-:S02]  /*2840*/  F2FP.BF16.F32.PACK_AB R6, R9, R8 ;  /* 0x000000080906723e */ /* 0x000fc400000010ff */
[----:B------:R-:W-:Y:S02]  /*2850*/  F2FP.BF16.F32.PACK_AB R7, R11, R10 ;  /* 0x0000000a0b07723e */ /* 0x000fe400000010ff */
[----:B------:R-:W-:Y:S02]  /*2860*/  F2FP.BF16.F32.PACK_AB R13, R15, R14 ;  /* 0x0000000e0f0d723e */ /* 0x000fe400000010ff */
[----:B------:R-:W-:Y:S01]  /*2870*/  F2FP.BF16.F32.PACK_AB R14, R17, R16 ;  /* 0x00000010110e723e */ /* 0x000fe200000010ff */
[----:B--2---:R2:W-:Y:S01]  /*2880*/  STS.128 [R0+UR8], R4 ;  /* 0x0000000400007988 */ /* 0x0045e20008000c08 */
[----:B------:R-:W-:-:S05]  /*2890*/  F2FP.BF16.F32.PACK_AB R15, R19, R18 ;  /* 0x00000012130f723e */ /* 0x000fca00000010ff */
[----:B------:R2:W-:Y:S01]  /*28a0*/  STS.128 [R2+UR8], R12 ;  /* 0x0000000c02007988 */ /* 0x0005e20008000c08 */
[----:B------:R3:W-:Y:S06]  /*28b0*/  MEMBAR.ALL.CTA ;  /* 0x0000000000007992 */ /* 0x0007ec0000008000 */
[----:B---3--:R-:W3:Y:S02]  /*28c0*/  FENCE.VIEW.ASYNC.S ;  /* 0x00000000000073c6 */ /* 0x008ee40000000000 */
[----:B---3--:R-:W-:Y:S06]  /*28d0*/  BAR.SYNC.DEFER_BLOCKING 0x0 ;  /* 0x0000000000007b1d */ /* 0x008fec0000010000 */
[----:B------:R2:W-:Y:S01]  /*28e0*/  @UP1 UTMASTG.2D [UR8], [UR20] ;  /* 0x00000008140013b5 */ /* 0x0005e20008008000 */
[----:B------:R0:W-:Y:S01]  /*28f0*/  UTMACMDFLUSH ;  /* 0x00000000000079b7 */ /* 0x0001e20000000000 */
[----:B------:R-:W-:-:S04]  /*2900*/  DEPBAR.LE SB0, 0x0 ;  /* 0x000080000000791a */ /* 0x000fc80000000000 */
[----:B------:R-:W-:Y:S08]  /*2910*/  BAR.SYNC.DEFER_BLOCKING 0x0 ;  /* 0x0000000000007b1d */ /* 0x000ff00000010000 */
[----:B------:R-:W-:Y:S06]  /*2920*/  BAR.SYNC.DEFER_BLOCKING 0x0 ;  /* 0x0000000000007b1d */ /* 0x000fec0000010000 */
[----:B--2---:R-:W-:Y:S05]  /*2930*/  @P2 BRA `(.L_x_75) ;  /* 0x0000000000a02947 */ /* 0x004fea0003800000 */
[----:B------:R-:W2:Y:S01]  /*2940*/  S2UR UR5, SR_CgaCtaId ;  /* 0x00000000000579c3 */ /* 0x000ea20000008800 */
[----:B------:R-:W-:Y:S01]  /*2950*/  NOP ;  /* 0x0000000000007918 */ /* 0x000fe20000000000 */
[----:B------:R-:W-:Y:S01]  /*2960*/  UMOV UR4, 0x50 ;  /* 0x0000005000047882 */ /* 0x000fe20000000000 */
[----:B------:R-:W-:Y:S02]  /*2970*/  IMAD.U32 R0, RZ, RZ, UR23 ;  /* 0x00000017ff007e24 */ /* 0x000fe4000f8e00ff */
[----:B------:R-:W-:Y:S02]  /*2980*/  IMAD.MOV.U32 R3, RZ, RZ, 0x3 ;  /* 0x00000003ff037424 */ /* 0x000fe400078e00ff */
[----:B------:R-:W-:Y:S01]  /*2990*/  IMAD.MOV.U32 R7, RZ, RZ, 0x1 ;  /* 0x00000001ff077424 */ /* 0x000fe200078e00ff */
[----:B------:R-:W-:-:S04]  /*29a0*/  LOP3.LUT R0, R0, 0xffff, RZ, 0xc0, !PT ;  /* 0x0000ffff00007812 */ /* 0x000fc800078ec0ff */
[----:B------:R-:W-:-:S05]  /*29b0*/  SHF.R.U32.HI R0, RZ, 0x5, R0 ;  /* 0x00000005ff007819 */ /* 0x000fca0000011600 */
[----:B------:R-:W-:Y:S01]  /*29c0*/  VIADD R2, R0, 0x10 ;  /* 0x0000001000027836 */ /* 0x000fe20000000000 */
[----:B------:R-:W-:Y:S01]  /*29d0*/  SHF.L.U32 R0, R3, R0, RZ ;  /* 0x0000000003007219 */ /* 0x000fe200000006ff */
[----:B--2---:R-:W-:-:S03]  /*29e0*/  ULEA UR6, UR5, UR4, 0x18 ;  /* 0x0000000405067291 */ /* 0x004fc6000f8ec0ff */
[----:B------:R-:W-:-:S04]  /*29f0*/  SHF.L.U32 R3, R7, R2, RZ ;  /* 0x0000000207037219 */ /* 0x000fc800000006ff */
[----:B------:R-:W-:Y:S02]  /*2a00*/  LOP3.LUT R0, R3, R0, RZ, 0xfc, !PT ;  /* 0x0000000003007212 */ /* 0x000fe400078efcff */
[----:B------:R-:W2:Y:S02]  /*2a10*/  LDS R5, [UR6] ;  /* 0x00000006ff057984 */ /* 0x000ea40008000800 */
[C---:B------:R-:W-:Y:S02]  /*2a20*/  LOP3.LUT R2, R0.reuse, 0xffff, RZ, 0xc0, !PT ;  /* 0x0000ffff00027812 */ /* 0x040fe400078ec0ff */
[----:B--2---:R-:W-:-:S04]  /*2a30*/  LOP3.LUT R3, R0, 0xffff, R5, 0x80, !PT ;  /* 0x0000ffff00037812 */ /* 0x004fc800078e8005 */
[----:B------:R-:W-:-:S13]  /*2a40*/  ISETP.NE.AND P0, PT, R3, R2, PT ;  /* 0x000000020300720c */ /* 0x000fda0003f05270 */
[----:B------:R-:W-:Y:S05]  /*2a50*/  @P0 BRA `(.L_x_76) ;  /* 0x0000000000500947 */ /* 0x000fea0003800000 */
[----:B------:R-:W-:Y:S02]  /*2a60*/  SHF.R.U32.HI R5, RZ, 0x10, R5 ;  /* 0x00000010ff057819 */ /* 0x000fe40000011605 */
[----:B------:R-:W-:-:S04]  /*2a70*/  SHF.R.U32.HI R2, RZ, 0x10, R0 ;  /* 0x00000010ff027819 */ /* 0x000fc80000011600 */
[----:B------:R-:W-:-:S04]  /*2a80*/  LOP3.LUT R5, R5, R2, RZ, 0xc0, !PT ;  /* 0x0000000205057212 */ /* 0x000fc800078ec0ff */
[----:B------:R-:W-:-:S13]  /*2a90*/  ISETP.NE.AND P0, PT, R5, R2, PT ;  /* 0x000000020500720c */ /* 0x000fda0003f05270 */
[----:B------:R-:W-:Y:S05]  /*2aa0*/  @P0 BRA `(.L_x_77) ;  /* 0x0000000000300947 */ /* 0x000fea0003800000 */
[----:B------:R-:W-:Y:S01]  /*2ab0*/  R2UR UR4, R0 ;  /* 0x00000000000472ca */ /* 0x000fe200000e0000 */
[----:B------:R-:W-:Y:S01]  /*2ac0*/  VOTEU.ANY UR5, UPT, PT ;  /* 0x0000000000057886 */ /* 0x000fe200038e0100 */
[----:B------:R-:W2:Y:S01]  /*2ad0*/  S2R R0, SR_LANEID ;  /* 0x0000000000007919 */ /* 0x000ea20000000000 */
[----:B------:R-:W-:-:S10]  /*2ae0*/  UFLO.U32 UR5, UR5 ;  /* 0x00000005000572bd */ /* 0x000fd400080e0000 */
[----:B------:R-:W-:-:S06]  /*2af0*/  ULOP3.LUT UR4, URZ, UR4, URZ, 0x33, !UPT ;  /* 0x00000004ff047292 */ /* 0x000fcc000f8e33ff */
[----:B------:R-:W-:-:S04]  /*2b00*/  IMAD.U32 R2, RZ, RZ, UR4 ;  /* 0x00000004ff027e24 */ /* 0x000fc8000f8e00ff */
[----:B------:R-:W3:Y:S02]  /*2b10*/  REDUX UR7, R2 ;  /* 0x00000000020773c4 */ /* 0x000ee40000000000 */
[----:B------:R4:W-:Y:S01]  /*2b20*/  UTCATOMSWS.AND URZ, UR4 ;  /* 0x0000000400ff79e3 */ /* 0x0009e20008000000 */
[----:B--2---:R-:W-:Y:S01]  /*2b30*/  ISETP.EQ.U32.AND P0, PT, R0, UR5, PT ;  /* 0x0000000500007c0c */ /* 0x004fe2000bf02070 */
[----:B---3--:R-:W-:-:S12]  /*2b40*/  IMAD.U32 R0, RZ, RZ, UR7 ;  /* 0x00000007ff007e24 */ /* 0x008fd8000f8e00ff */
[----:B------:R4:W-:Y:S01]  /*2b50*/  @P0 ATOMS.AND RZ, [UR6], R0 ;  /* 0x00000000ffff098c */ /* 0x0009e2000a800006 */
[----:B------:R-:W-:Y:S05]  /*2b60*/  BRA `(.L_x_75) ;  /* 0x0000000000147947 */ /* 0x000fea0003800000 */
.L_x_77:
[----:B------:R-:W-:-:S07]  /*2b70*/  MOV R2, 0x2b90 ;  /* 0x00002b9000027802 */ /* 0x000fce0000000f00 */
[----:B-1----:R-:W-:Y:S05]  /*2b80*/  CALL.REL.NOINC `($__internal_0_$__cuda_sm10x_tcgen05_guardrail_trap_col_being_dealloced_not_returned_by_alloc) ;  /* 0x0000000000447944 */ /* 0x002fea0003c00000 */
[----:B------:R-:W-:Y:S05]  /*2b90*/  BRA `(.L_x_75) ;  /* 0x0000000000087947 */ /* 0x000fea0003800000 */
.L_x_76:
[----:B------:R-:W-:-:S07]  /*2ba0*/  MOV R2, 0x2bc0 ;  /* 0x00002bc000027802 */ /* 0x000fce0000000f00 */
[----:B-1----:R-:W-:Y:S05]  /*2bb0*/  CALL.REL.NOINC `($__internal_2_$__cuda_sm10x_tcgen05_guardrail_trap_unallocated_columns_being_dealloced) ;  /* 0x0000000000507944 */ /* 0x002fea0003c00000 */
.L_x_75:
[----:B------:R-:W-:Y:S01]  /*2bc0*/  NOP ;  /* 0x0000000000007918 */ /* 0x000fe20000000000 */
[----:B----4-:R-:W-:Y:S05]  /*2bd0*/  EXIT ;  /* 0x000000000000794d */ /* 0x010fea0003800000 */
.L_x_60:
[----:B------:R-:W2:Y:S02]  /*2be0*/  SYNCS.PHASECHK.TRANS64.TRYWAIT P0, [UR8+0x10000], RZ ;  /* 0x010000ffff0075a7 */ /* 0x000ea40008001108 */
[----:B--2---:R-:W-:Y:S05]  /*2bf0*/  @!P0 BRA `(.L_x_60) ;  /* 0xfffffffc00f88947 */ /* 0x004fea000383ffff */
[----:B------:R-:W-:Y:S05]  /*2c00*/  BRA `(.L_x_78) ;  /* 0xfffffff000347947 */ /* 0x000fea000383ffff */
.L_x_62:
[----:B------:R-:W2:Y:S02]  /*2c10*/  SYNCS.PHASECHK.TRANS64.TRYWAIT P1, [UR8+0x10020], RZ ;  /* 0x010020ffff0075a7 */ /* 0x000ea40008021108 */
[----:B--2---:R-:W-:Y:S05]  /*2c20*/  @!P1 BRA `(.L_x_62) ;  /* 0xfffffffc00f89947 */ /* 0x004fea000383ffff */
[----:B------:R-:W-:Y:S05]  /*2c30*/  BRA `(.L_x_79) ;  /* 0xfffffff000d07947 */ /* 0x000fea000383ffff */
.L_x_63:
[----:B------:R-:W3:Y:S02]  /*2c40*/  SYNCS.PHASECHK.TRANS64.TRYWAIT P0, [UR28+0x10000], R2 ;  /* 0x01000002ff0075a7 */ /* 0x000ee4000800111c */
[----:B---3--:R-:W-:Y:S05]  /*2c50*/  @!P0 BRA `(.L_x_63) ;  /* 0xfffffffc00f88947 */ /* 0x008fea000383ffff */
[----:B------:R-:W-:Y:S05]  /*2c60*/  BRA `(.L_x_80) ;  /* 0xfffffff4004c7947 */ /* 0x000fea000383ffff */
.L_x_65:
[----:B------:R-:W3:Y:S02]  /*2c70*/  SYNCS.PHASECHK.TRANS64.TRYWAIT P0, [UR28+0x10020], R2 ;  /* 0x01002002ff0075a7 */ /* 0x000ee4000800111c */
[----:B---3--:R-:W-:Y:S05]  /*2c80*/  @!P0 BRA `(.L_x_65) ;  /* 0xfffffffc00f88947 */ /* 0x008fea000383ffff */
[----:B------:R-:W-:Y:S05]  /*2c90*/  BRA `(.L_x_81) ;  /* 0xfffffff400f47947 */ /* 0x000fea000383ffff */
        .weak           $__internal_0_$__cuda_sm10x_tcgen05_guardrail_trap_col_being_dealloced_not_returned_by_alloc
        .type           $__internal_0_$__cuda_sm10x_tcgen05_guardrail_trap_col_being_dealloced_not_returned_by_alloc,@function
        .size           $__internal_0_$__cuda_sm10x_tcgen05_guardrail_trap_col_being_dealloced_not_returned_by_alloc,($__internal_1_$__cuda_sm10x_tcgen05_guardrail_trap_phase_invalid_during_alloc - $__internal_0_$__cuda_sm10x_tcgen05_guardrail_trap_col_being_dealloced_not_returned_by_alloc)
$__internal_0_$__cuda_sm10x_tcgen05_guardrail_trap_col_being_dealloced_not_returned_by_alloc:
[----:B------:R-:W-:Y:S05]  /*2ca0*/  BPT.TRAP 0x1 ;  /* 0x000000040000795c */ /* 0x000fea0000300000 */
[----:B------:R-:W-:-:S04]  /*2cb0*/  IMAD.MOV.U32 R3, RZ, RZ, 0x0 ;  /* 0x00000000ff037424 */ /* 0x000fc800078e00ff */
[----:B------:R-:W-:Y:S05]  /*2cc0*/  RET.REL.NODEC R2 `(gluon_tcgen05) ;  /* 0xffffffd002cc7950 */ /* 0x000fea0003c3ffff */
        .weak           $__internal_1_$__cuda_sm10x_tcgen05_guardrail_trap_phase_invalid_during_alloc
        .type           $__internal_1_$__cuda_sm10x_tcgen05_guardrail_trap_phase_invalid_during_alloc,@function
        .size           $__internal_1_$__cuda_sm10x_tcgen05_guardrail_trap_phase_invalid_during_alloc,($__internal_2_$__cuda_sm10x_tcgen05_guardrail_trap_unallocated_columns_being_dealloced - $__internal_1_$__cuda_sm10x_tcgen05_guardrail_trap_phase_invalid_during_alloc)
$__internal_1_$__cuda_sm10x_tcgen05_guardrail_trap_phase_invalid_during_alloc:
[----:B------:R-:W-:Y:S05]  /*2cd0*/  BPT.TRAP 0x1 ;  /* 0x000000040000795c */ /* 0x000fea0000300000 */
[----:B------:R-:W-:-:S04]  /*2ce0*/  IMAD.MOV.U32 R3, RZ, RZ, 0x0 ;  /* 0x00000000ff037424 */ /* 0x000fc800078e00ff */
[----:B------:R-:W-:Y:S05]  /*2cf0*/  RET.REL.NODEC R2 `(gluon_tcgen05) ;  /* 0xffffffd002c07950 */ /* 0x000fea0003c3ffff */
        .weak           $__internal_2_$__cuda_sm10x_tcgen05_guardrail_trap_unallocated_columns_being_dealloced
        .type           $__internal_2_$__cuda_sm10x_tcgen05_guardrail_trap_unallocated_columns_being_dealloced,@function
        .size           $__internal_2_$__cuda_sm10x_tcgen05_guardrail_trap_unallocated_columns_being_dealloced,(.L_x_85 - $__internal_2_$__cuda_sm10x_tcgen05_guardrail_trap_unallocated_columns_being_dealloced)
$__internal_2_$__cuda_sm10x_tcgen05_guardrail_trap_unallocated_columns_being_dealloced:
[----:B------:R-:W-:Y:S05]  /*2d00*/  BPT.TRAP 0x1 ;  /* 0x000000040000795c */ /* 0x000fea0000300000 */
[----:B------:R-:W-:-:S04]  /*2d10*/  IMAD.MOV.U32 R3, RZ, RZ, 0x0 ;  /* 0x00000000ff037424 */ /* 0x000fc800078e00ff */
[----:B------:R-:W-:Y:S05]  /*2d20*/  RET.REL.NODEC R2 `(gluon_tcgen05) ;  /* 0xffffffd002b47950 */ /* 0x000fea0003c3ffff */
.L_x_82:
[----:B------:R-:W-:-:S00]  /*2d30*/  BRA `(.L_x_82) ;  /* 0xfffffffc00fc7947 */ /* 0x000fc0000383ffff */
[----:B------:R-:W-:-:S00]  /*2d40*/  NOP ;  /* 0x0000000000007918 */ /* 0x000fc00000000000 */
        /* <DEDUP_REMOVED lines=11> */
.L_x_85:


//--------------------- .nv.shared.gluon_tcgen05  --------------------------
	.section	.nv.shared.gluon_tcgen05,"aw",@nobits
	.sectionflags	@""
	.align	16
	.zero		1024


//--------------------- .nv.shared.reserved.0     --------------------------
	.section	.nv.shared.reserved.0,"aw",@nobits
	.align	8
	.weak		__nv_reservedSMEM_offset_0_alias
	.size		__nv_reservedSMEM_offset_0_alias, 0, 64
	.other		__nv_reservedSMEM_offset_0_alias,@"STO_CUDA_RESERVED_SHARED STV_DEFAULT"
__nv_reservedSMEM_offset_0_alias:
	.zero		0
.nv.shared.reserved.0:
	.zero		64
	.weak		__nv_reservedSMEM_allocation_phase
	.type		__nv_reservedSMEM_allocation_phase,@object
	.size		__nv_reservedSMEM_allocation_phase,(.L_0 - __nv_reservedSMEM_allocation_phase)
__nv_reservedSMEM_allocation_phase:
	.zero		1
.L_0:
	.zero		7
	.weak		__nv_reservedSMEM_devtool_atexit_pc
	.type		__nv_reservedSMEM_devtool_atexit_pc,@object
	.size		__nv_reservedSMEM_devtool_atexit_pc,(__nv_reservedSMEM_allocation_mask - __nv_reservedSMEM_devtool_atexit_pc)
__nv_reservedSMEM_devtool_atexit_pc:
	.zero		8
	.weak		__nv_reservedSMEM_allocation_mask
	.type		__nv_reservedSMEM_allocation_mask,@object
	.size		__nv_reservedSMEM_allocation_mask,(.L_2 - __nv_reservedSMEM_allocation_mask)
__nv_reservedSMEM_allocation_mask:
	.zero		4
.L_2:


//--------------------- .nv.constant0.gluon_tcgen05 --------------------------
	.section	.nv.constant0.gluon_tcgen05,"a",@progbits
	.sectionflags	@""
	.align	4
.nv.constant0.gluon_tcgen05:
	.zero		976


//--------------------- SYMBOLS --------------------------

	.type		.nv.reservedSmem.offset0,@object
	.size		.nv.reservedSmem.offset0,0x4
	.type		.nv.reservedSmem.cap,@object
	.size		.nv.reservedSmem.cap,0x4
